//
// Generated by NVIDIA NVVM Compiler
//
// Compiler Build ID: CL-36424714
// Cuda compilation tools, release 13.0, V13.0.88
// Based on NVVM 20.0.0
//

.version 9.0
.target sm_100
.address_size 64

	// .globl	_Z11countChangePi

.visible .entry _Z11countChangePi(
	.param .u64 .ptr .align 1 _Z11countChangePi_param_0
)
{
	.local .align 4 .b8 	__local_depot0[40004];
	.reg .b64 	%SP;
	.reg .b64 	%SPL;
	.reg .pred 	%p<11>;
	.reg .b32 	%r<190>;
	.reg .b64 	%rd<47>;

	mov.u64 	%SPL, __local_depot0;
	ld.param.u64 	%rd32, [_Z11countChangePi_param_0];
	add.u64 	%rd1, %SPL, 0;
	mov.b64 	%rd37, -1;
	mov.u64 	%rd36, %rd1;
$L__BB0_1:
	mov.b32 	%r36, 0;
	st.local.u32 	[%rd36], %r36;
	add.s64 	%rd37, %rd37, 1;
	add.s64 	%rd36, %rd36, 4;
	setp.lt.u64 	%p1, %rd37, 10000;
	@%p1 bra 	$L__BB0_1;
	mov.b32 	%r176, 1;
	st.local.u32 	[%rd1], %r176;
	add.s64 	%rd38, %rd1, 8;
	mov.b32 	%r175, 0;
$L__BB0_3:
	ld.local.u32 	%r39, [%rd38+-4];
	add.s32 	%r40, %r39, %r176;
	st.local.u32 	[%rd38+-4], %r40;
	ld.local.u32 	%r41, [%rd38];
	add.s32 	%r42, %r41, %r40;
	st.local.u32 	[%rd38], %r42;
	ld.local.u32 	%r43, [%rd38+4];
	add.s32 	%r44, %r43, %r42;
	st.local.u32 	[%rd38+4], %r44;
	ld.local.u32 	%r45, [%rd38+8];
	add.s32 	%r176, %r45, %r44;
	st.local.u32 	[%rd38+8], %r176;
	add.s32 	%r175, %r175, 4;
	add.s64 	%rd38, %rd38, 16;
	setp.ne.s32 	%p2, %r175, 10000;
	@%p2 bra 	$L__BB0_3;
	ld.local.u32 	%r47, [%rd1];
	ld.local.u32 	%r48, [%rd1+8];
	add.s32 	%r49, %r48, %r47;
	st.local.u32 	[%rd1+8], %r49;
	ld.local.u32 	%r50, [%rd1+4];
	ld.local.u32 	%r51, [%rd1+12];
	add.s32 	%r179, %r51, %r50;
	st.local.u32 	[%rd1+12], %r179;
	ld.local.u32 	%r52, [%rd1+16];
	add.s32 	%r178, %r52, %r49;
	st.local.u32 	[%rd1+16], %r178;
	add.s64 	%rd40, %rd1, 32;
	mov.b32 	%r177, 0;
	mov.u64 	%rd39, %rd40;
$L__BB0_5:
	ld.local.u32 	%r53, [%rd39+-12];
	add.s32 	%r54, %r53, %r179;
	st.local.u32 	[%rd39+-12], %r54;
	ld.local.u32 	%r55, [%rd39+-8];
	add.s32 	%r56, %r55, %r178;
	st.local.u32 	[%rd39+-8], %r56;
	ld.local.u32 	%r57, [%rd39+-4];
	add.s32 	%r179, %r57, %r54;
	st.local.u32 	[%rd39+-4], %r179;
	ld.local.u32 	%r58, [%rd39];
	add.s32 	%r178, %r58, %r56;
	st.local.u32 	[%rd39], %r178;
	add.s32 	%r177, %r177, 4;
	add.s64 	%rd39, %rd39, 16;
	setp.ne.s32 	%p3, %r177, 9996;
	@%p3 bra 	$L__BB0_5;
	ld.local.u32 	%r183, [%rd1+4];
	ld.local.u32 	%r182, [%rd1+8];
	ld.local.u32 	%r181, [%rd1+12];
	mov.b32 	%r180, 0;
$L__BB0_7:
	ld.local.u32 	%r60, [%rd40+-32];
	ld.local.u32 	%r61, [%rd40+-12];
	add.s32 	%r20, %r61, %r60;
	st.local.u32 	[%rd40+-12], %r20;
	ld.local.u32 	%r62, [%rd40+-8];
	add.s32 	%r21, %r62, %r183;
	st.local.u32 	[%rd40+-8], %r21;
	ld.local.u32 	%r63, [%rd40+-4];
	add.s32 	%r22, %r63, %r182;
	st.local.u32 	[%rd40+-4], %r22;
	ld.local.u32 	%r64, [%rd40];
	add.s32 	%r65, %r64, %r181;
	st.local.u32 	[%rd40], %r65;
	add.s64 	%rd40, %rd40, 16;
	add.s32 	%r180, %r180, 4;
	setp.ne.s32 	%p4, %r180, 9996;
	mov.u32 	%r181, %r22;
	mov.u32 	%r182, %r21;
	mov.u32 	%r183, %r20;
	@%p4 bra 	$L__BB0_7;
	ld.local.u32 	%r67, [%rd1];
	ld.local.u32 	%r68, [%rd1+40];
	add.s32 	%r69, %r68, %r67;
	st.local.u32 	[%rd1+40], %r69;
	ld.local.u32 	%r70, [%rd1+4];
	ld.local.u32 	%r71, [%rd1+44];
	add.s32 	%r72, %r71, %r70;
	st.local.u32 	[%rd1+44], %r72;
	ld.local.u32 	%r73, [%rd1+8];
	ld.local.u32 	%r74, [%rd1+48];
	add.s32 	%r75, %r74, %r73;
	st.local.u32 	[%rd1+48], %r75;
	add.s64 	%rd41, %rd1, 64;
	mov.b32 	%r184, 0;
$L__BB0_9:
	ld.local.u32 	%r76, [%rd41+-52];
	ld.local.u32 	%r77, [%rd41+-12];
	add.s32 	%r78, %r77, %r76;
	st.local.u32 	[%rd41+-12], %r78;
	ld.local.u32 	%r79, [%rd41+-48];
	ld.local.u32 	%r80, [%rd41+-8];
	add.s32 	%r81, %r80, %r79;
	st.local.u32 	[%rd41+-8], %r81;
	ld.local.u32 	%r82, [%rd41+-44];
	ld.local.u32 	%r83, [%rd41+-4];
	add.s32 	%r84, %r83, %r82;
	st.local.u32 	[%rd41+-4], %r84;
	ld.local.u32 	%r85, [%rd41+-40];
	ld.local.u32 	%r86, [%rd41];
	add.s32 	%r87, %r86, %r85;
	st.local.u32 	[%rd41], %r87;
	add.s32 	%r184, %r184, 4;
	add.s64 	%rd41, %rd41, 16;
	setp.ne.s32 	%p5, %r184, 9988;
	@%p5 bra 	$L__BB0_9;
	ld.local.u32 	%r89, [%rd1];
	ld.local.u32 	%r90, [%rd1+80];
	add.s32 	%r91, %r90, %r89;
	st.local.u32 	[%rd1+80], %r91;
	add.s64 	%rd42, %rd1, 96;
	mov.b32 	%r185, 0;
$L__BB0_11:
	ld.local.u32 	%r92, [%rd42+-92];
	ld.local.u32 	%r93, [%rd42+-12];
	add.s32 	%r94, %r93, %r92;
	st.local.u32 	[%rd42+-12], %r94;
	ld.local.u32 	%r95, [%rd42+-88];
	ld.local.u32 	%r96, [%rd42+-8];
	add.s32 	%r97, %r96, %r95;
	st.local.u32 	[%rd42+-8], %r97;
	ld.local.u32 	%r98, [%rd42+-84];
	ld.local.u32 	%r99, [%rd42+-4];
	add.s32 	%r100, %r99, %r98;
	st.local.u32 	[%rd42+-4], %r100;
	ld.local.u32 	%r101, [%rd42+-80];
	ld.local.u32 	%r102, [%rd42];
	add.s32 	%r103, %r102, %r101;
	st.local.u32 	[%rd42], %r103;
	add.s32 	%r185, %r185, 4;
	add.s64 	%rd42, %rd42, 16;
	setp.ne.s32 	%p6, %r185, 9980;
	@%p6 bra 	$L__BB0_11;
	ld.local.u32 	%r105, [%rd1];
	ld.local.u32 	%r106, [%rd1+200];
	add.s32 	%r107, %r106, %r105;
	st.local.u32 	[%rd1+200], %r107;
	ld.local.u32 	%r108, [%rd1+4];
	ld.local.u32 	%r109, [%rd1+204];
	add.s32 	%r110, %r109, %r108;
	st.local.u32 	[%rd1+204], %r110;
	ld.local.u32 	%r111, [%rd1+8];
	ld.local.u32 	%r112, [%rd1+208];
	add.s32 	%r113, %r112, %r111;
	st.local.u32 	[%rd1+208], %r113;
	add.s64 	%rd43, %rd1, 224;
	mov.b32 	%r186, 0;
$L__BB0_13:
	ld.local.u32 	%r114, [%rd43+-212];
	ld.local.u32 	%r115, [%rd43+-12];
	add.s32 	%r116, %r115, %r114;
	st.local.u32 	[%rd43+-12], %r116;
	ld.local.u32 	%r117, [%rd43+-208];
	ld.local.u32 	%r118, [%rd43+-8];
	add.s32 	%r119, %r118, %r117;
	st.local.u32 	[%rd43+-8], %r119;
	ld.local.u32 	%r120, [%rd43+-204];
	ld.local.u32 	%r121, [%rd43+-4];
	add.s32 	%r122, %r121, %r120;
	st.local.u32 	[%rd43+-4], %r122;
	ld.local.u32 	%r123, [%rd43+-200];
	ld.local.u32 	%r124, [%rd43];
	add.s32 	%r125, %r124, %r123;
	st.local.u32 	[%rd43], %r125;
	add.s32 	%r186, %r186, 4;
	add.s64 	%rd43, %rd43, 16;
	setp.ne.s32 	%p7, %r186, 9948;
	@%p7 bra 	$L__BB0_13;
	ld.local.u32 	%r127, [%rd1];
	ld.local.u32 	%r128, [%rd1+400];
	add.s32 	%r129, %r128, %r127;
	st.local.u32 	[%rd1+400], %r129;
	add.s64 	%rd44, %rd1, 416;
	mov.b32 	%r187, 0;
$L__BB0_15:
	ld.local.u32 	%r130, [%rd44+-412];
	ld.local.u32 	%r131, [%rd44+-12];
	add.s32 	%r132, %r131, %r130;
	st.local.u32 	[%rd44+-12], %r132;
	ld.local.u32 	%r133, [%rd44+-408];
	ld.local.u32 	%r134, [%rd44+-8];
	add.s32 	%r135, %r134, %r133;
	st.local.u32 	[%rd44+-8], %r135;
	ld.local.u32 	%r136, [%rd44+-404];
	ld.local.u32 	%r137, [%rd44+-4];
	add.s32 	%r138, %r137, %r136;
	st.local.u32 	[%rd44+-4], %r138;
	ld.local.u32 	%r139, [%rd44+-400];
	ld.local.u32 	%r140, [%rd44];
	add.s32 	%r141, %r140, %r139;
	st.local.u32 	[%rd44], %r141;
	add.s32 	%r187, %r187, 4;
	add.s64 	%rd44, %rd44, 16;
	setp.ne.s32 	%p8, %r187, 9900;
	@%p8 bra 	$L__BB0_15;
	ld.local.u32 	%r143, [%rd1];
	ld.local.u32 	%r144, [%rd1+2000];
	add.s32 	%r145, %r144, %r143;
	st.local.u32 	[%rd1+2000], %r145;
	add.s64 	%rd45, %rd1, 2016;
	mov.b32 	%r188, 0;
$L__BB0_17:
	ld.local.u32 	%r146, [%rd45+-2012];
	ld.local.u32 	%r147, [%rd45+-12];
	add.s32 	%r148, %r147, %r146;
	st.local.u32 	[%rd45+-12], %r148;
	ld.local.u32 	%r149, [%rd45+-2008];
	ld.local.u32 	%r150, [%rd45+-8];
	add.s32 	%r151, %r150, %r149;
	st.local.u32 	[%rd45+-8], %r151;
	ld.local.u32 	%r152, [%rd45+-2004];
	ld.local.u32 	%r153, [%rd45+-4];
	add.s32 	%r154, %r153, %r152;
	st.local.u32 	[%rd45+-4], %r154;
	ld.local.u32 	%r155, [%rd45+-2000];
	ld.local.u32 	%r156, [%rd45];
	add.s32 	%r157, %r156, %r155;
	st.local.u32 	[%rd45], %r157;
	add.s32 	%r188, %r188, 4;
	add.s64 	%rd45, %rd45, 16;
	setp.ne.s32 	%p9, %r188, 9500;
	@%p9 bra 	$L__BB0_17;
	ld.local.u32 	%r159, [%rd1];
	ld.local.u32 	%r160, [%rd1+8000];
	add.s32 	%r161, %r160, %r159;
	st.local.u32 	[%rd1+8000], %r161;
	add.s64 	%rd46, %rd1, 8016;
	mov.b32 	%r189, 0;
$L__BB0_19:
	ld.local.u32 	%r162, [%rd46+-8012];
	ld.local.u32 	%r163, [%rd46+-12];
	add.s32 	%r164, %r163, %r162;
	st.local.u32 	[%rd46+-12], %r164;
	ld.local.u32 	%r165, [%rd46+-8008];
	ld.local.u32 	%r166, [%rd46+-8];
	add.s32 	%r167, %r166, %r165;
	st.local.u32 	[%rd46+-8], %r167;
	ld.local.u32 	%r168, [%rd46+-8004];
	ld.local.u32 	%r169, [%rd46+-4];
	add.s32 	%r170, %r169, %r168;
	st.local.u32 	[%rd46+-4], %r170;
	ld.local.u32 	%r171, [%rd46+-8000];
	ld.local.u32 	%r172, [%rd46];
	add.s32 	%r173, %r172, %r171;
	st.local.u32 	[%rd46], %r173;
	add.s32 	%r189, %r189, 4;
	add.s64 	%rd46, %rd46, 16;
	setp.ne.s32 	%p10, %r189, 8000;
	@%p10 bra 	$L__BB0_19;
	cvta.to.global.u64 	%rd35, %rd32;
	ld.local.u32 	%r174, [%rd1+40000];
	st.global.u32 	[%rd35], %r174;
	ret;

}


// ===== COMPILED SASS (sm_100) =====

	.target	sm_100

	.elftype	@"ET_EXEC"


//--------------------- .note.nv.tkinfo           --------------------------
	.section	.note.nv.tkinfo,"",@"SHT_NOTE"
	.sectionflags	@"SHF_NOTE_NV_TKINFO"
	.tkinfo
        /*0018*/ 	.word	0x00000002
        /*0030*/ 	.string	""
        /*0030*/ 	.string	"ptxas"
        /*0030*/ 	.string	"Cuda compilation tools, release 13.0, V13.0.88"
        /*0030*/ 	.string	"Build cuda_13.0.r13.0/compiler.36424714_0"
        /*0030*/ 	.string	"-arch sm_100 -m 64 "



//--------------------- .note.nv.cuinfo           --------------------------
	.section	.note.nv.cuinfo,"",@"SHT_NOTE"
	.sectionflags	@"SHF_NOTE_NV_CUINFO"
        /*0018*/ 	.short	0x0002
        /*001a*/ 	.short	0x0064
        /*001c*/ 	.short	0x0082
	.zero		2


//--------------------- .nv.info                  --------------------------
	.section	.nv.info,"",@"SHT_CUDA_INFO"
	.align	4


	//----- nvinfo : EIATTR_REGCOUNT
	.align		4
        /*0000*/ 	.byte	0x04, 0x2f
        /*0002*/ 	.short	(.L_1 - .L_0)
	.align		4
.L_0:
        /*0004*/ 	.word	index@(_Z11countChangePi)
        /*0008*/ 	.word	0x00000020


	//----- nvinfo : EIATTR_FRAME_SIZE
	.align		4
.L_1:
        /*000c*/ 	.byte	0x04, 0x11
        /*000e*/ 	.short	(.L_3 - .L_2)
	.align		4
.L_2:
        /*0010*/ 	.word	index@(_Z11countChangePi)
        /*0014*/ 	.word	0x00009c48


	//----- nvinfo : EIATTR_MIN_STACK_SIZE
	.align		4
.L_3:
        /*0018*/ 	.byte	0x04, 0x12
        /*001a*/ 	.short	(.L_5 - .L_4)
	.align		4
.L_4:
        /*001c*/ 	.word	index@(_Z11countChangePi)
        /*0020*/ 	.word	0x00009c48
.L_5:


//--------------------- .nv.compat                --------------------------
	.section	.nv.compat,"",@"SHT_CUDA_COMPAT_INFO"
	.align	4
        /*0000*/ 	.byte	0x02, 0x09, 0x00, 0x00, 0x02, 0x02, 0x01, 0x00, 0x02, 0x05, 0x05, 0x00, 0x03, 0x07, 0x01, 0x01
        /*0010*/ 	.byte	0x02, 0x03, 0x00, 0x00, 0x02, 0x06, 0x01, 0x00, 0x04, 0x0b, 0x08, 0x00, 0x09, 0x00, 0x00, 0x00
        /*0020*/ 	.byte	0x00, 0x00, 0x00, 0x00


//--------------------- .nv.info._Z11countChangePi --------------------------
	.section	.nv.info._Z11countChangePi,"",@"SHT_CUDA_INFO"
	.sectionflags	@""
	.align	4


	//----- nvinfo : EIATTR_CUDA_API_VERSION
	.align		4
        /*0000*/ 	.byte	0x04, 0x37
        /*0002*/ 	.short	(.L_7 - .L_6)
.L_6:
        /*0004*/ 	.word	0x00000082


	//----- nvinfo : EIATTR_KPARAM_INFO
	.align		4
.L_7:
        /*0008*/ 	.byte	0x04, 0x17
        /*000a*/ 	.short	(.L_9 - .L_8)
.L_8:
        /*000c*/ 	.word	0x00000000
        /*0010*/ 	.short	0x0000
        /*0012*/ 	.short	0x0000
        /*0014*/ 	.byte	0x00, 0xf5, 0x21, 0x00


	//----- nvinfo : EIATTR_SPARSE_MMA_MASK
	.align		4
.L_9:
        /*0018*/ 	.byte	0x03, 0x50
        /*001a*/ 	.short	0x0000


	//----- nvinfo : EIATTR_MAXREG_COUNT
	.align		4
        /*001c*/ 	.byte	0x03, 0x1b
        /*001e*/ 	.short	0x00ff


	//----- nvinfo : EIATTR_MERCURY_ISA_VERSION
	.align		4
        /*0020*/ 	.byte	0x03, 0x5f
        /*0022*/ 	.short	0x0101


	//----- nvinfo : EIATTR_VRC_CTA_INIT_COUNT
	.align		4
        /*0024*/ 	.byte	0x02, 0x4a
	.zero		1
	.zero		1


	//----- nvinfo : EIATTR_EXIT_INSTR_OFFSETS
	.align		4
        /*0028*/ 	.byte	0x04, 0x1c
        /*002a*/ 	.short	(.L_11 - .L_10)


	//   ....[0]....
.L_10:
        /*002c*/ 	.word	0x00007940


	//----- nvinfo : EIATTR_CBANK_PARAM_SIZE
	.align		4
.L_11:
        /*0030*/ 	.byte	0x03, 0x19
        /*0032*/ 	.short	0x0008


	//----- nvinfo : EIATTR_PARAM_CBANK
	.align		4
        /*0034*/ 	.byte	0x04, 0x0a
        /*0036*/ 	.short	(.L_13 - .L_12)
	.align		4
.L_12:
        /*0038*/ 	.word	index@(.nv.constant0._Z11countChangePi)
        /*003c*/ 	.short	0x0380
        /*003e*/ 	.short	0x0008


	//----- nvinfo : EIATTR_SW_WAR
	.align		4
.L_13:
        /*0040*/ 	.byte	0x04, 0x36
        /*0042*/ 	.short	(.L_15 - .L_14)
.L_14:
        /*0044*/ 	.word	0x00000008
.L_15:


//--------------------- .nv.callgraph             --------------------------
	.section	.nv.callgraph,"",@"SHT_CUDA_CALLGRAPH"
	.align	4
	.sectionentsize	8
	.align		4
        /*0000*/ 	.word	0x00000000
	.align		4
        /*0004*/ 	.word	0xffffffff
	.align		4
        /*0008*/ 	.word	0x00000000
	.align		4
        /*000c*/ 	.word	0xfffffffe
	.align		4
        /*0010*/ 	.word	0x00000000
	.align		4
        /*0014*/ 	.word	0xfffffffd
	.align		4
        /*0018*/ 	.word	0x00000000
	.align		4
        /*001c*/ 	.word	0xfffffffc


//--------------------- .text._Z11countChangePi   --------------------------
	.section	.text._Z11countChangePi,"ax",@progbits
	.align	128
        .global         _Z11countChangePi
        .type           _Z11countChangePi,@function
        .size           _Z11countChangePi,(.L_x_11 - _Z11countChangePi)
        .other          _Z11countChangePi,@"STO_CUDA_ENTRY STV_DEFAULT"
_Z11countChangePi:
.text._Z11countChangePi:
[----:B------:R-:W0:Y:S02]  /*0000*/  LDC R1, c[0x0][0x37c] ;  /* 0x0000df00ff017b82 */ /* 0x000e240000000800 */
[----:B0-----:R-:W-:Y:S01]  /*0010*/  IADD3 R1, PT, PT, R1, -0x9c48, RZ ;  /* 0xffff63b801017810 */ /* 0x001fe20007ffe0ff */
[----:B------:R-:W-:Y:S01]  /*0020*/  UMOV UR5, 0x10 ;  /* 0x0000001000057882 */ /* 0x000fe20000000000 */
[----:B------:R-:W-:Y:S02]  /*0030*/  UMOV UR4, URZ ;  /* 0x000000ff00047c82 */ /* 0x000fe40008000000 */
[----:B------:R-:W-:Y:S01]  /*0040*/  IADD3 R0, PT, PT, R1, 0x44, RZ ;  /* 0x0000004401007810 */ /* 0x000fe20007ffe0ff */
[----:B------:R0:W-:Y:S04]  /*0050*/  STL.64 [R1], RZ ;  /* 0x000000ff01007387 */ /* 0x0001e80000100a00 */
[----:B------:R0:W-:Y:S04]  /*0060*/  STL.64 [R1+0x8], RZ ;  /* 0x000008ff01007387 */ /* 0x0001e80000100a00 */
[----:B------:R0:W-:Y:S04]  /*0070*/  STL.64 [R1+0x10], RZ ;  /* 0x000010ff01007387 */ /* 0x0001e80000100a00 */
[----:B------:R0:W-:Y:S04]  /*0080*/  STL.64 [R1+0x18], RZ ;  /* 0x000018ff01007387 */ /* 0x0001e80000100a00 */
[----:B------:R0:W-:Y:S04]  /*0090*/  STL.64 [R1+0x20], RZ ;  /* 0x000020ff01007387 */ /* 0x0001e80000100a00 */
[----:B------:R0:W-:Y:S04]  /*00a0*/  STL.64 [R1+0x28], RZ ;  /* 0x000028ff01007387 */ /* 0x0001e80000100a00 */
[----:B------:R0:W-:Y:S04]  /*00b0*/  STL.64 [R1+0x30], RZ ;  /* 0x000030ff01007387 */ /* 0x0001e80000100a00 */
[----:B------:R0:W-:Y:S04]  /*00c0*/  STL.64 [R1+0x38], RZ ;  /* 0x000038ff01007387 */ /* 0x0001e80000100a00 */
[----:B------:R0:W-:Y:S02]  /*00d0*/  STL [R1+0x40], RZ ;  /* 0x000040ff01007387 */ /* 0x0001e40000100800 */
.L_x_0:
[----:B------:R-:W-:Y:S01]  /*00e0*/  UIADD3 UR5, UP0, UPT, UR5, 0x9c, URZ ;  /* 0x0000009c05057890 */ /* 0x000fe2000ff1e0ff */
[----:B------:R-:W-:Y:S03]  /*00f0*/  STL [R0], RZ ;  /* 0x000000ff00007387 */ /* 0x000fe60000100800 */
[----:B------:R-:W-:Y:S01]  /*0100*/  UIADD3.X UR4, UPT, UPT, URZ, UR4, URZ, UP0, !UPT ;  /* 0x00000004ff047290 */ /* 0x000fe200087fe4ff */
[----:B------:R-:W-:Y:S01]  /*0110*/  STL [R0+0x4], RZ ;  /* 0x000004ff00007387 */ /* 0x000fe20000100800 */
[----:B------:R-:W-:-:S03]  /*0120*/  UISETP.GE.U32.AND UP0, UPT, UR5, 0x2710, UPT ;  /* 0x000027100500788c */ /* 0x000fc6000bf06070 */
[----:B------:R-:W-:Y:S01]  /*0130*/  STL [R0+0x8], RZ ;  /* 0x000008ff00007387 */ /* 0x000fe20000100800 */
[----:B------:R-:W-:-:S03]  /*0140*/  UISETP.GE.U32.AND.EX UP0, UPT, UR4, URZ, UPT, UP0 ;  /* 0x000000ff0400728c */ /* 0x000fc6000bf06100 */
[----:B------:R-:W-:Y:S04]  /*0150*/  STL [R0+0xc], RZ ;  /* 0x00000cff00007387 */ /* 0x000fe80000100800 */
        /* <DEDUP_REMOVED lines=151> */
[----:B------:R1:W-:Y:S02]  /*0ad0*/  STL [R0+0x26c], RZ ;  /* 0x00026cff00007387 */ /* 0x0003e40000100800 */
[----:B-1----:R-:W-:Y:S01]  /*0ae0*/  VIADD R0, R0, 0x270 ;  /* 0x0000027000007836 */ /* 0x002fe20000000000 */
[----:B------:R-:W-:Y:S06]  /*0af0*/  BRA.U !UP0, `(.L_x_0) ;  /* 0xfffffff508787547 */ /* 0x000fec000b83ffff */
[----:B------:R-:W2:Y:S04]  /*0b00*/  LDL R4, [R1+0x4] ;  /* 0x0000040001047983 */ /* 0x000ea80000100800 */
[----:B------:R-:W3:Y:S04]  /*0b10*/  LDL R3, [R1+0x8] ;  /* 0x0000080001037983 */ /* 0x000ee80000100800 */
[----:B------:R-:W4:Y:S04]  /*0b20*/  LDL R7, [R1+0xc] ;  /* 0x00000c0001077983 */ /* 0x000f280000100800 */
[----:B------:R-:W5:Y:S01]  /*0b30*/  LDL R5, [R1+0x10] ;  /* 0x0000100001057983 */ /* 0x000f620000100800 */
[----:B------:R-:W-:-:S02]  /*0b40*/  HFMA2 R10, -RZ, RZ, 0, 5.9604644775390625e-08 ;  /* 0x00000001ff0a7431 */ /* 0x000fc400000001ff */
[----:B------:R-:W-:Y:S01]  /*0b50*/  VIADD R0, R1, 0x18 ;  /* 0x0000001801007836 */ /* 0x000fe20000000000 */
[----:B------:R-:W-:Y:S02]  /*0b60*/  UMOV UR4, 0x4 ;  /* 0x0000000400047882 */ /* 0x000fe40000000000 */
[----:B------:R1:W-:Y:S01]  /*0b70*/  STL [R1], R10 ;  /* 0x0000000a01007387 */ /* 0x0003e20000100800 */
[----:B--2---:R-:W-:-:S05]  /*0b80*/  IADD3 R4, PT, PT, R4, 0x1, RZ ;  /* 0x0000000104047810 */ /* 0x004fca0007ffe0ff */
[----:B---3--:R-:W-:Y:S01]  /*0b90*/  IMAD.IADD R6, R4, 0x1, R3 ;  /* 0x0000000104067824 */ /* 0x008fe200078e0203 */
[----:B------:R1:W-:Y:S03]  /*0ba0*/  STL [R1+0x4], R4 ;  /* 0x0000040401007387 */ /* 0x0003e60000100800 */
[----:B----4-:R-:W-:Y:S01]  /*0bb0*/  IMAD.IADD R8, R6, 0x1, R7 ;  /* 0x0000000106087824 */ /* 0x010fe200078e0207 */
[----:B------:R1:W-:Y:S04]  /*0bc0*/  STL [R1+0x8], R6 ;  /* 0x0000080601007387 */ /* 0x0003e80000100800 */
[----:B-----5:R-:W-:Y:S01]  /*0bd0*/  IADD3 R2, PT, PT, R8, R5, RZ ;  /* 0x0000000508027210 */ /* 0x020fe20007ffe0ff */
[----:B------:R1:W-:Y:S04]  /*0be0*/  STL [R1+0xc], R8 ;  /* 0x00000c0801007387 */ /* 0x0003e80000100800 */
[----:B------:R1:W-:Y:S02]  /*0bf0*/  STL [R1+0x10], R2 ;  /* 0x0000100201007387 */ /* 0x0003e40000100800 */
.L_x_1:
[----:B------:R-:W2:Y:S04]  /*0c00*/  LDL R11, [R0+-0x4] ;  /* 0xfffffc00000b7983 */ /* 0x000ea80000100800 */
[----:B------:R-:W3:Y:S04]  /*0c10*/  LDL R12, [R0] ;  /* 0x00000000000c7983 */ /* 0x000ee80000100800 */
[----:B------:R-:W4:Y:S04]  /*0c20*/  LDL R26, [R0+0x4] ;  /* 0x00000400001a7983 */ /* 0x000f280000100800 */
[----:B------:R-:W5:Y:S04]  /*0c30*/  LDL R13, [R0+0x8] ;  /* 0x00000800000d7983 */ /* 0x000f680000100800 */
        /* <DEDUP_REMOVED lines=11> */
[----:B-1----:R-:W5:Y:S04]  /*0cf0*/  LDL R4, [R0+0x38] ;  /* 0x0000380000047983 */ /* 0x002f680000100800 */
[----:B------:R-:W5:Y:S04]  /*0d00*/  LDL R3, [R0+0x3c] ;  /* 0x00003c0000037983 */ /* 0x000f680000100800 */
[----:B------:R-:W5:Y:S04]  /*0d10*/  LDL R5, [R0+0x40] ;  /* 0x0000400000057983 */ /* 0x000f680000100800 */
[----:B------:R-:W5:Y:S04]  /*0d20*/  LDL R6, [R0+0x44] ;  /* 0x0000440000067983 */ /* 0x000f680000100800 */
[----:B------:R-:W5:Y:S04]  /*0d30*/  LDL R7, [R0+0x48] ;  /* 0x0000480000077983 */ /* 0x000f680000100800 */
[----:B------:R-:W5:Y:S04]  /*0d40*/  LDL R8, [R0+0x4c] ;  /* 0x00004c0000087983 */ /* 0x000f680000100800 */
[----:B------:R-:W5:Y:S04]  /*0d50*/  LDL R25, [R0+0x50] ;  /* 0x0000500000197983 */ /* 0x000f680000100800 */
[----:B------:R-:W5:Y:S04]  /*0d60*/  LDL R9, [R0+0x54] ;  /* 0x0000540000097983 */ /* 0x000f680000100800 */
[----:B------:R-:W5:Y:S01]  /*0d70*/  LDL R10, [R0+0x58] ;  /* 0x00005800000a7983 */ /* 0x000f620000100800 */
[----:B--2---:R-:W-:-:S03]  /*0d80*/  IADD3 R27, PT, PT, R11, R2, RZ ;  /* 0x000000020b1b7210 */ /* 0x004fc60007ffe0ff */
[----:B------:R-:W2:Y:S02]  /*0d90*/  LDL R11, [R0+0x5c] ;  /* 0x00005c00000b7983 */ /* 0x000ea40000100800 */
[----:B---3--:R-:W-:Y:S02]  /*0da0*/  IMAD.IADD R29, R27, 0x1, R12 ;  /* 0x000000011b1d7824 */ /* 0x008fe400078e020c */
[----:B------:R-:W3:Y:S03]  /*0db0*/  LDL R12, [R0+0x60] ;  /* 0x00006000000c7983 */ /* 0x000ee60000100800 */
[----:B----4-:R-:W-:-:S05]  /*0dc0*/  IADD3 R2, PT, PT, R29, R26, RZ ;  /* 0x0000001a1d027210 */ /* 0x010fca0007ffe0ff */
[----:B-----5:R-:W-:Y:S02]  /*0dd0*/  IMAD.IADD R26, R2, 0x1, R13 ;  /* 0x00000001021a7824 */ /* 0x020fe400078e020d */
[----:B------:R-:W4:Y:S03]  /*0de0*/  LDL R13, [R0+0x64] ;  /* 0x00006400000d7983 */ /* 0x000f260000100800 */
[----:B------:R-:W-:Y:S02]  /*0df0*/  IADD3 R28, PT, PT, R26, R14, RZ ;  /* 0x0000000e1a1c7210 */ /* 0x000fe40007ffe0ff */
[----:B------:R-:W5:Y:S04]  /*0e00*/  LDL R14, [R0+0x68] ;  /* 0x00006800000e7983 */ /* 0x000f680000100800 */
[----:B------:R1:W-:Y:S04]  /*0e10*/  STL [R0+-0x4], R27 ;  /* 0xfffffc1b00007387 */ /* 0x0003e80000100800 */
[----:B------:R0:W-:Y:S01]  /*0e20*/  STL [R0], R29 ;  /* 0x0000001d00007387 */ /* 0x0001e20000100800 */
[----:B-1----:R-:W-:-:S03]  /*0e30*/  IMAD.IADD R27, R28, 0x1, R15 ;  /* 0x000000011c1b7824 */ /* 0x002fc600078e020f */
[----:B------:R-:W5:Y:S02]  /*0e40*/  LDL R15, [R0+0x6c] ;  /* 0x00006c00000f7983 */ /* 0x000f640000100800 */
[----:B0-----:R-:W-:Y:S02]  /*0e50*/  IADD3 R29, PT, PT, R27, R16, RZ ;  /* 0x000000101b1d7210 */ /* 0x001fe40007ffe0ff */
[----:B------:R-:W5:Y:S04]  /*0e60*/  LDL R16, [R0+0x70] ;  /* 0x0000700000107983 */ /* 0x000f680000100800 */
[----:B------:R0:W-:Y:S04]  /*0e70*/  STL [R0+0x4], R2 ;  /* 0x0000040200007387 */ /* 0x0001e80000100800 */
[----:B------:R1:W-:Y:S01]  /*0e80*/  STL [R0+0x8], R26 ;  /* 0x0000081a00007387 */ /* 0x0003e20000100800 */
[----:B0-----:R-:W-:-:S03]  /*0e90*/  IMAD.IADD R2, R29, 0x1, R17 ;  /* 0x000000011d027824 */ /* 0x001fc600078e0211 */
[----:B------:R-:W5:Y:S02]  /*0ea0*/  LDL R17, [R0+0x74] ;  /* 0x0000740000117983 */ /* 0x000f640000100800 */
[----:B-1----:R-:W-:Y:S02]  /*0eb0*/  IADD3 R26, PT, PT, R2, R18, RZ ;  /* 0x00000012021a7210 */ /* 0x002fe40007ffe0ff */
        /* <DEDUP_REMOVED lines=18> */
[----:B------:R-:W5:Y:S03]  /*0fe0*/  LDL R19, [R0+0x90] ;  /* 0x0000900000137983 */ /* 0x000f660000100800 */
[----:B------:R-:W-:Y:S01]  /*0ff0*/  IMAD.IADD R4, R28, 0x1, R4 ;  /* 0x000000011c047824 */ /* 0x000fe200078e0204 */
[----:B------:R0:W-:Y:S04]  /*1000*/  STL [R0+0x18], R2 ;  /* 0x0000180200007387 */ /* 0x0001e80000100800 */
[----:B------:R1:W-:Y:S04]  /*1010*/  STL [R0+0x28], R29 ;  /* 0x0000281d00007387 */ /* 0x0003e80000100800 */
[----:B0-----:R-:W5:Y:S01]  /*1020*/  LDL R2, [R0+0x94] ;  /* 0x0000940000027983 */ /* 0x001f620000100800 */
[----:B-1----:R-:W-:-:S03]  /*1030*/  IADD3 R29, PT, PT, R4, R3, RZ ;  /* 0x00000003041d7210 */ /* 0x002fc60007ffe0ff */
[----:B------:R-:W5:Y:S04]  /*1040*/  LDL R3, [R0+0x98] ;  /* 0x0000980000037983 */ /* 0x000f680000100800 */
[----:B------:R0:W-:Y:S04]  /*1050*/  STL [R0+0x38], R4 ;  /* 0x0000380400007387 */ /* 0x0001e80000100800 */
[----:B------:R1:W-:Y:S04]  /*1060*/  STL [R0+0x2c], R27 ;  /* 0x00002c1b00007387 */ /* 0x0003e80000100800 */
[----:B0-----:R-:W5:Y:S01]  /*1070*/  LDL R4, [R0+0x9c] ;  /* 0x00009c0000047983 */ /* 0x001f620000100800 */
[----:B-1----:R-:W-:-:S03]  /*1080*/  IMAD.IADD R27, R29, 0x1, R5 ;  /* 0x000000011d1b7824 */ /* 0x002fc600078e0205 */
[----:B------:R-:W5:Y:S04]  /*1090*/  LDL R5, [R0+0xa0] ;  /* 0x0000a00000057983 */ /* 0x000f680000100800 */
[----:B------:R0:W-:Y:S02]  /*10a0*/  STL [R0+0x30], R26 ;  /* 0x0000301a00007387 */ /* 0x0001e40000100800 */
[----:B0-----:R-:W-:Y:S02]  /*10b0*/  IADD3 R26, PT, PT, R27, R6, RZ ;  /* 0x000000061b1a7210 */ /* 0x001fe40007ffe0ff */
[----:B------:R-:W5:Y:S04]  /*10c0*/  LDL R6, [R0+0xa4] ;  /* 0x0000a40000067983 */ /* 0x000f680000100800 */
[----:B------:R0:W-:Y:S02]  /*10d0*/  STL [R0+0x34], R28 ;  /* 0x0000341c00007387 */ /* 0x0001e40000100800 */
[----:B0-----:R-:W-:-:S02]  /*10e0*/  IMAD.IADD R28, R26, 0x1, R7 ;  /* 0x000000011a1c7824 */ /* 0x001fc400078e0207 */
[----:B------:R-:W5:Y:S03]  /*10f0*/  LDL R7, [R0+0xa8] ;  /* 0x0000a80000077983 */ /* 0x000f660000100800 */
[----:B------:R-:W-:Y:S01]  /*1100*/  IADD3 R8, PT, PT, R28, R8, RZ ;  /* 0x000000081c087210 */ /* 0x000fe20007ffe0ff */
[----:B------:R0:W-:Y:S04]  /*1110*/  STL [R0+0x40], R27 ;  /* 0x0000401b00007387 */ /* 0x0001e80000100800 */
[----:B------:R-:W-:Y:S01]  /*1120*/  IMAD.IADD R25, R8, 0x1, R25 ;  /* 0x0000000108197824 */ /* 0x000fe200078e0219 */
[----:B------:R1:W-:Y:S04]  /*1130*/  STL [R0+0x4c], R8 ;  /* 0x00004c0800007387 */ /* 0x0003e80000100800 */
[----:B0-----:R-:W-:-:S02]  /*1140*/  IADD3 R27, PT, PT, R25, R9, RZ ;  /* 0x00000009191b7210 */ /* 0x001fc40007ffe0ff */
[----:B------:R-:W5:Y:S04]  /*1150*/  LDL R9, [R0+0xb0] ;  /* 0x0000b00000097983 */ /* 0x000f680000100800 */
[----:B-1----:R-:W5:Y:S04]  /*1160*/  LDL R8, [R0+0xac] ;  /* 0x0000ac0000087983 */ /* 0x002f680000100800 */
[----:B------:R0:W-:Y:S04]  /*1170*/  STL [R0+0x44], R26 ;  /* 0x0000441a00007387 */ /* 0x0001e80000100800 */
[----:B------:R2:W-:Y:S01]  /*1180*/  STL [R0+0x3c], R29 ;  /* 0x00003c1d00007387 */ /* 0x0005e20000100800 */
[----:B0-----:R-:W-:-:S03]  /*1190*/  IMAD.IADD R26, R27, 0x1, R10 ;  /* 0x000000011b1a7824 */ /* 0x001fc600078e020a */
[----:B------:R-:W5:Y:S04]  /*11a0*/  LDL R10, [R0+0xb4] ;  /* 0x0000b400000a7983 */ /* 0x000f680000100800 */
[----:B------:R3:W-:Y:S04]  /*11b0*/  STL [R0+0x48], R28 ;  /* 0x0000481c00007387 */ /* 0x0007e80000100800 */
[----:B------:R4:W-:Y:S04]  /*11c0*/  STL [R0+0x50], R25 ;  /* 0x0000501900007387 */ /* 0x0009e80000100800 */
[----:B------:R5:W-:Y:S04]  /*11d0*/  STL [R0+0x54], R27 ;  /* 0x0000541b00007387 */ /* 0x000be80000100800 */
[----:B------:R0:W-:Y:S01]  /*11e0*/  STL [R0+0x58], R26 ;  /* 0x0000581a00007387 */ /* 0x0001e20000100800 */
[----:B--2---:R-:W-:-:S03]  /*11f0*/  IADD3 R29, PT, PT, R26, R11, RZ ;  /* 0x0000000b1a1d7210 */ /* 0x004fc60007ffe0ff */
[----:B------:R-:W2:Y:S02]  /*1200*/  LDL R11, [R0+0xb8] ;  /* 0x0000b800000b7983 */ /* 0x000ea40000100800 */
[----:B---3--:R-:W-:Y:S02]  /*1210*/  IMAD.IADD R28, R29, 0x1, R12 ;  /* 0x000000011d1c7824 */ /* 0x008fe400078e020c */
[----:B------:R-:W3:Y:S03]  /*1220*/  LDL R12, [R0+0xbc] ;  /* 0x0000bc00000c7983 */ /* 0x000ee60000100800 */
[----:B----4-:R-:W-:Y:S02]  /*1230*/  IADD3 R25, PT, PT, R28, R13, RZ ;  /* 0x0000000d1c197210 */ /* 0x010fe40007ffe0ff */
[----:B------:R-:W4:Y:S03]  /*1240*/  LDL R13, [R0+0xc0] ;  /* 0x0000c000000d7983 */ /* 0x000f260000100800 */
[----:B-----5:R-:W-:-:S02]  /*1250*/  IMAD.IADD R27, R25, 0x1, R14 ;  /* 0x00000001191b7824 */ /* 0x020fc400078e020e */
[----:B------:R-:W5:Y:S04]  /*1260*/  LDL R14, [R0+0xc4] ;  /* 0x0000c400000e7983 */ /* 0x000f680000100800 */
[----:B------:R1:W-:Y:S01]  /*1270*/  STL [R0+0x5c], R29 ;  /* 0x00005c1d00007387 */ /* 0x0003e20000100800 */
[----:B0-----:R-:W-:-:S03]  /*1280*/  IADD3 R26, PT, PT, R27, R15, RZ ;  /* 0x0000000f1b1a7210 */ /* 0x001fc60007ffe0ff */
[----:B------:R-:W5:Y:S02]  /*1290*/  LDL R15, [R0+0xc8] ;  /* 0x0000c800000f7983 */ /* 0x000f640000100800 */
[----:B-1----:R-:W-:Y:S02]  /*12a0*/  IMAD.IADD R29, R26, 0x1, R16 ;  /* 0x000000011a1d7824 */ /* 0x002fe400078e0210 */
[----:B------:R-:W5:Y:S04]  /*12b0*/  LDL R16, [R0+0xcc] ;  /* 0x0000cc0000107983 */ /* 0x000f680000100800 */
[----:B------:R0:W-:Y:S04]  /*12c0*/  STL [R0+0x60], R28 ;  /* 0x0000601c00007387 */ /* 0x0001e80000100800 */
        /* <DEDUP_REMOVED lines=38> */
[----:B------:R-:W5:Y:S04]  /*1530*/  LDL R6, [R0+0x104] ;  /* 0x0001040000067983 */ /* 0x000f680000100800 */
[----:B-1----:R-:W5:Y:S04]  /*1540*/  LDL R25, [R0+0x100] ;  /* 0x0001000000197983 */ /* 0x002f680000100800 */
[----:B------:R0:W-:Y:S02]  /*1550*/  STL [R0+0xa4], R27 ;  /* 0x0000a41b00007387 */ /* 0x0001e40000100800 */
[----:B0-----:R-:W-:-:S02]  /*1560*/  IMAD.IADD R27, R27, 0x1, R7 ;  /* 0x000000011b1b7824 */ /* 0x001fc400078e0207 */
[----:B------:R-:W5:Y:S03]  /*1570*/  LDL R7, [R0+0x108] ;  /* 0x0001080000077983 */ /* 0x000f660000100800 */
[----:B------:R-:W-:-:S05]  /*1580*/  IADD3 R8, PT, PT, R27, R8, RZ ;  /* 0x000000081b087210 */ /* 0x000fca0007ffe0ff */
[----:B------:R-:W-:-:S05]  /*1590*/  IMAD.IADD R9, R8, 0x1, R9 ;  /* 0x0000000108097824 */ /* 0x000fca00078e0209 */
[----:B------:R-:W-:Y:S01]  /*15a0*/  IADD3 R10, PT, PT, R9, R10, RZ ;  /* 0x0000000a090a7210 */ /* 0x000fe20007ffe0ff */
[----:B------:R0:W-:Y:S04]  /*15b0*/  STL [R0+0x98], R29 ;  /* 0x0000981d00007387 */ /* 0x0001e80000100800 */
[----:B--2---:R-:W-:-:S05]  /*15c0*/  IMAD.IADD R11, R10, 0x1, R11 ;  /* 0x000000010a0b7824 */ /* 0x004fca00078e020b */
[----:B---3--:R-:W-:-:S05]  /*15d0*/  IADD3 R12, PT, PT, R11, R12, RZ ;  /* 0x0000000c0b0c7210 */ /* 0x008fca0007ffe0ff */
[----:B----4-:R-:W-:-:S05]  /*15e0*/  IMAD.IADD R13, R12, 0x1, R13 ;  /* 0x000000010c0d7824 */ /* 0x010fca00078e020d */
[----:B-----5:R-:W-:-:S05]  /*15f0*/  IADD3 R14, PT, PT, R13, R14, RZ ;  /* 0x0000000e0d0e7210 */ /* 0x020fca0007ffe0ff */
[----:B------:R-:W-:-:S05]  /*1600*/  IMAD.IADD R15, R14, 0x1, R15 ;  /* 0x000000010e0f7824 */ /* 0x000fca00078e020f */
[----:B------:R-:W-:-:S05]  /*1610*/  IADD3 R16, PT, PT, R15, R16, RZ ;  /* 0x000000100f107210 */ /* 0x000fca0007ffe0ff */
[----:B------:R-:W-:-:S05]  /*1620*/  IMAD.IADD R17, R16, 0x1, R17 ;  /* 0x0000000110117824 */ /* 0x000fca00078e0211 */
[----:B------:R-:W-:-:S05]  /*1630*/  IADD3 R18, PT, PT, R17, R18, RZ ;  /* 0x0000001211127210 */ /* 0x000fca0007ffe0ff */
[----:B------:R-:W-:-:S05]  /*1640*/  IMAD.IADD R23, R18, 0x1, R23 ;  /* 0x0000000112177824 */ /* 0x000fca00078e0217 */
[----:B0-----:R-:W-:-:S05]  /*1650*/  IADD3 R29, PT, PT, R23, R24, RZ ;  /* 0x00000018171d7210 */ /* 0x001fca0007ffe0ff */
[----:B------:R-:W-:-:S05]  /*1660*/  IMAD.IADD R22, R29, 0x1, R22 ;  /* 0x000000011d167824 */ /* 0x000fca00078e0216 */
[----:B------:R-:W-:-:S05]  /*1670*/  IADD3 R21, PT, PT, R22, R21, RZ ;  /* 0x0000001516157210 */ /* 0x000fca0007ffe0ff */
[----:B------:R-:W-:-:S05]  /*1680*/  IMAD.IADD R20, R21, 0x1, R20 ;  /* 0x0000000115147824 */ /* 0x000fca00078e0214 */
[----:B------:R-:W-:-:S05]  /*1690*/  IADD3 R19, PT, PT, R20, R19, RZ ;  /* 0x0000001314137210 */ /* 0x000fca0007ffe0ff */
[----:B------:R-:W-:-:S05]  /*16a0*/  IMAD.IADD R24, R19, 0x1, R2 ;  /* 0x0000000113187824 */ /* 0x000fca00078e0202 */
[----:B------:R-:W-:Y:S01]  /*16b0*/  IADD3 R3, PT, PT, R24, R3, RZ ;  /* 0x0000000318037210 */ /* 0x000fe20007ffe0ff */
[----:B------:R-:W-:-:S04]  /*16c0*/  UIADD3 UR4, UPT, UPT, UR4, 0x44, URZ ;  /* 0x0000004404047890 */ /* 0x000fc8000fffe0ff */
[----:B------:R-:W-:-:S05]  /*16d0*/  IMAD.IADD R4, R3, 0x1, R4 ;  /* 0x0000000103047824 */ /* 0x000fca00078e0204 */
[----:B------:R-:W-:Y:S01]  /*16e0*/  IADD3 R5, PT, PT, R4, R5, RZ ;  /* 0x0000000504057210 */ /* 0x000fe20007ffe0ff */
[----:B------:R-:W-:Y:S01]  /*16f0*/  UISETP.NE.AND UP0, UPT, UR4, 0x2710, UPT ;  /* 0x000027100400788c */ /* 0x000fe2000bf05270 */
[----:B------:R-:W-:Y:S03]  /*1700*/  STL [R0+0x94], R26 ;  /* 0x0000941a00007387 */ /* 0x000fe60000100800 */
[----:B------:R-:W-:-:S05]  /*1710*/  IMAD.IADD R25, R5, 0x1, R25 ;  /* 0x0000000105197824 */ /* 0x000fca00078e0219 */
[----:B------:R-:W-:Y:S01]  /*1720*/  IADD3 R6, PT, PT, R25, R6, RZ ;  /* 0x0000000619067210 */ /* 0x000fe20007ffe0ff */
[----:B------:R-:W-:Y:S04]  /*1730*/  STL [R0+0x9c], R28 ;  /* 0x00009c1c00007387 */ /* 0x000fe80000100800 */
[----:B------:R-:W-:Y:S01]  /*1740*/  STL [R0+0xa8], R27 ;  /* 0x0000a81b00007387 */ /* 0x000fe20000100800 */
[----:B------:R-:W-:-:S03]  /*1750*/  IMAD.IADD R2, R6, 0x1, R7 ;  /* 0x0000000106027824 */ /* 0x000fc600078e0207 */
[----:B------:R-:W-:Y:S04]  /*1760*/  STL [R0+0xac], R8 ;  /* 0x0000ac0800007387 */ /* 0x000fe80000100800 */
        /* <DEDUP_REMOVED lines=22> */
[----:B------:R0:W-:Y:S02]  /*18d0*/  STL [R0+0x108], R2 ;  /* 0x0001080200007387 */ /* 0x0001e40000100800 */
[----:B0-----:R-:W-:Y:S01]  /*18e0*/  IADD3 R0, PT, PT, R0, 0x110, RZ ;  /* 0x0000011000007810 */ /* 0x001fe20007ffe0ff */
[----:B------:R-:W-:Y:S06]  /*18f0*/  BRA.U UP0, `(.L_x_1) ;  /* 0xfffffff100c07547 */ /* 0x000fec000b83ffff */
[----:B------:R-:W2:Y:S04]  /*1900*/  LDL R7, [R1] ;  /* 0x0000000001077983 */ /* 0x000ea80000100800 */
[----:B------:R-:W2:Y:S04]  /*1910*/  LDL R0, [R1+0x8] ;  /* 0x0000080001007983 */ /* 0x000ea80000100800 */
[----:B------:R-:W3:Y:S04]  /*1920*/  LDL R2, [R1+0x4] ;  /* 0x0000040001027983 */ /* 0x000ee80000100800 */
[----:B------:R-:W3:Y:S04]  /*1930*/  LDL R5, [R1+0xc] ;  /* 0x00000c0001057983 */ /* 0x000ee80000100800 */
[----:B------:R-:W4:Y:S01]  /*1940*/  LDL R3, [R1+0x10] ;  /* 0x0000100001037983 */ /* 0x000f220000100800 */
[----:B------:R-:W-:Y:S01]  /*1950*/  UMOV UR4, URZ ;  /* 0x000000ff00047c82 */ /* 0x000fe20008000000 */
[----:B--2---:R-:W-:Y:S01]  /*1960*/  IMAD.IADD R4, R7, 0x1, R0 ;  /* 0x0000000107047824 */ /* 0x004fe200078e0200 */
[----:B------:R-:W-:-:S04]  /*1970*/  IADD3 R0, PT, PT, R1, 0x20, RZ ;  /* 0x0000002001007810 */ /* 0x000fc80007ffe0ff */
[----:B------:R0:W-:Y:S01]  /*1980*/  STL [R1+0x8], R4 ;  /* 0x0000080401007387 */ /* 0x0001e20000100800 */
[----:B---3--:R-:W-:Y:S01]  /*1990*/  IADD3 R2, PT, PT, R2, R5, RZ ;  /* 0x0000000502027210 */ /* 0x008fe20007ffe0ff */
[----:B----4-:R-:W-:-:S04]  /*19a0*/  IMAD.IADD R3, R4, 0x1, R3 ;  /* 0x0000000104037824 */ /* 0x010fc800078e0203 */
[----:B------:R0:W-:Y:S04]  /*19b0*/  STL [R1+0xc], R2 ;  /* 0x00000c0201007387 */ /* 0x0001e80000100800 */
[----:B------:R0:W-:Y:S02]  /*19c0*/  STL [R1+0x10], R3 ;  /* 0x0000100301007387 */ /* 0x0001e40000100800 */
.L_x_2:
[----:B------:R-:W2:Y:S04]  /*19d0*/  LDL R16, [R0+-0x8] ;  /* 0xfffff80000107983 */ /* 0x000ea80000100800 */
[----:B------:R-:W3:Y:S04]  /*19e0*/  LDL R18, [R0] ;  /* 0x0000000000127983 */ /* 0x000ee80000100800 */
[----:B------:R-:W4:Y:S04]  /*19f0*/  LDL R17, [R0+-0xc] ;  /* 0xfffff40000117983 */ /* 0x000f280000100800 */
[----:B------:R-:W5:Y:S04]  /*1a00*/  LDL R8, [R0+0x8] ;  /* 0x0000080000087983 */ /* 0x000f680000100800 */
[----:B------:R-:W5:Y:S04]  /*1a10*/  LDL R20, [R0+-0x4] ;  /* 0xfffffc0000147983 */ /* 0x000f680000100800 */
        /* <DEDUP_REMOVED lines=16> */
[----:B0-----:R-:W5:Y:S01]  /*1b20*/  LDL R4, [R0+0x48] ;  /* 0x0000480000047983 */ /* 0x001f620000100800 */
[----:B--2---:R-:W-:-:S03]  /*1b30*/  IADD3 R3, PT, PT, R16, R3, RZ ;  /* 0x0000000310037210 */ /* 0x004fc60007ffe0ff */
[----:B------:R-:W2:Y:S01]  /*1b40*/  LDL R16, [R0+0x58] ;  /* 0x0000580000107983 */ /* 0x000ea20000100800 */
[----:B---3--:R-:W-:-:S03]  /*1b50*/  IADD3 R27, PT, PT, R3, R18, RZ ;  /* 0x00000012031b7210 */ /* 0x008fc60007ffe0ff */
[----:B------:R-:W3:Y:S01]  /*1b60*/  LDL R18, [R0+0x50] ;  /* 0x0000500000127983 */ /* 0x000ee20000100800 */
[----:B----4-:R-:W-:Y:S01]  /*1b70*/  IMAD.IADD R17, R17, 0x1, R2 ;  /* 0x0000000111117824 */ /* 0x010fe200078e0202 */
[----:B-----5:R-:W-:Y:S02]  /*1b80*/  IADD3 R29, PT, PT, R27, R8, RZ ;  /* 0x000000081b1d7210 */ /* 0x020fe40007ffe0ff */
[----:B------:R-:W4:Y:S01]  /*1b90*/  LDL R8, [R0+0x4c] ;  /* 0x00004c0000087983 */ /* 0x000f220000100800 */
[----:B------:R-:W-:-:S03]  /*1ba0*/  IMAD.IADD R19, R17, 0x1, R20 ;  /* 0x0000000111137824 */ /* 0x000fc600078e0214 */
[----:B------:R-:W5:Y:S01]  /*1bb0*/  LDL R20, [R0+0x54] ;  /* 0x0000540000147983 */ /* 0x000f620000100800 */
[----:B------:R-:W-:-:S03]  /*1bc0*/  IMAD.IADD R2, R19, 0x1, R26 ;  /* 0x0000000113027824 */ /* 0x000fc600078e021a */
[----:B------:R0:W-:Y:S01]  /*1bd0*/  STL [R0+-0x4], R19 ;  /* 0xfffffc1300007387 */ /* 0x0001e20000100800 */
[----:B------:R-:W-:-:S03]  /*1be0*/  IMAD.IADD R26, R2, 0x1, R15 ;  /* 0x00000001021a7824 */ /* 0x000fc600078e020f */
[----:B------:R1:W-:Y:S04]  /*1bf0*/  STL [R0+-0x8], R3 ;  /* 0xfffff80300007387 */ /* 0x0003e80000100800 */
[----:B------:R1:W-:Y:S04]  /*1c00*/  STL [R0+-0xc], R17 ;  /* 0xfffff41100007387 */ /* 0x0003e80000100800 */
[----:B0-----:R-:W5:Y:S01]  /*1c10*/  LDL R19, [R0+0x5c] ;  /* 0x00005c0000137983 */ /* 0x001f620000100800 */
[----:B-1----:R-:W-:-:S03]  /*1c20*/  IADD3 R3, PT, PT, R29, R14, RZ ;  /* 0x0000000e1d037210 */ /* 0x002fc60007ffe0ff */
[----:B------:R-:W5:Y:S04]  /*1c30*/  LDL R14, [R0+0x60] ;  /* 0x00006000000e7983 */ /* 0x000f680000100800 */
[----:B------:R-:W5:Y:S04]  /*1c40*/  LDL R17, [R0+0x64] ;  /* 0x0000640000117983 */ /* 0x000f680000100800 */
[----:B------:R0:W-:Y:S01]  /*1c50*/  STL [R0], R27 ;  /* 0x0000001b00007387 */ /* 0x0001e20000100800 */
[----:B------:R-:W-:-:S03]  /*1c60*/  IADD3 R28, PT, PT, R3, R9, RZ ;  /* 0x00000009031c7210 */ /* 0x000fc60007ffe0ff */
[----:B------:R-:W5:Y:S04]  /*1c70*/  LDL R15, [R0+0x6c] ;  /* 0x00006c00000f7983 */ /* 0x000f680000100800 */
[----:B------:R1:W-:Y:S01]  /*1c80*/  STL [R0+0x8], R29 ;  /* 0x0000081d00007387 */ /* 0x0003e20000100800 */
[----:B0-----:R-:W-:-:S03]  /*1c90*/  IMAD.IADD R27, R26, 0x1, R11 ;  /* 0x000000011a1b7824 */ /* 0x001fc600078e020b */
[----:B------:R-:W5:Y:S04]  /*1ca0*/  LDL R11, [R0+0x68] ;  /* 0x00006800000b7983 */ /* 0x000f680000100800 */
[----:B------:R-:W5:Y:S01]  /*1cb0*/  LDL R9, [R0+0x70] ;  /* 0x0000700000097983 */ /* 0x000f620000100800 */
[----:B-1----:R-:W-:-:S03]  /*1cc0*/  IMAD.IADD R29, R27, 0x1, R13 ;  /* 0x000000011b1d7824 */ /* 0x002fc600078e020d */
[----:B------:R-:W5:Y:S04]  /*1cd0*/  LDL R13, [R0+0x74] ;  /* 0x00007400000d7983 */ /* 0x000f680000100800 */
[----:B------:R0:W-:Y:S04]  /*1ce0*/  STL [R0+0xc], R26 ;  /* 0x00000c1a00007387 */ /* 0x0001e80000100800 */
[----:B------:R1:W-:Y:S01]  /*1cf0*/  STL [R0+0x4], R2 ;  /* 0x0000040200007387 */ /* 0x0003e20000100800 */
[----:B0-----:R-:W-:-:S03]  /*1d00*/  IADD3 R26, PT, PT, R28, R12, RZ ;  /* 0x0000000c1c1a7210 */ /* 0x001fc60007ffe0ff */
[----:B------:R-:W5:Y:S04]  /*1d10*/  LDL R12, [R0+0x78] ;  /* 0x00007800000c7983 */ /* 0x000f680000100800 */
[----:B-1----:R-:W5:Y:S04]  /*1d20*/  LDL R2, [R0+0x7c] ;  /* 0x00007c0000027983 */ /* 0x002f680000100800 */
[----:B------:R0:W-:Y:S04]  /*1d30*/  STL [R0+0x1c], R29 ;  /* 0x00001c1d00007387 */ /* 0x0001e80000100800 */
[----:B------:R1:W-:Y:S01]  /*1d40*/  STL [R0+0x14], R27 ;  /* 0x0000141b00007387 */ /* 0x0003e20000100800 */
[----:B0-----:R-:W-:-:S03]  /*1d50*/  IMAD.IADD R29, R29, 0x1, R7 ;  /* 0x000000011d1d7824 */ /* 0x001fc600078e0207 */
[----:B------:R-:W5:Y:S01]  /*1d60*/  LDL R7, [R0+0x80] ;  /* 0x0000800000077983 */ /* 0x000f620000100800 */
[----:B-1----:R-:W-:-:S03]  /*1d70*/  IADD3 R27, PT, PT, R26, R10, RZ ;  /* 0x0000000a1a1b7210 */ /* 0x002fc60007ffe0ff */
[----:B------:R-:W5:Y:S04]  /*1d80*/  LDL R10, [R0+0x84] ;  /* 0x00008400000a7983 */ /* 0x000f680000100800 */
[----:B------:R0:W-:Y:S01]  /*1d90*/  STL [R0+0x10], R3 ;  /* 0x0000100300007387 */ /* 0x0001e20000100800 */
[----:B------:R-:W-:-:S03]  /*1da0*/  IMAD.IADD R25, R29, 0x1, R25 ;  /* 0x000000011d197824 */ /* 0x000fc600078e0219 */
[----:B0-----:R-:W5:Y:S04]  /*1db0*/  LDL R3, [R0+0x88] ;  /* 0x0000880000037983 */ /* 0x001f680000100800 */
[----:B------:R0:W-:Y:S04]  /*1dc0*/  STL [R0+0x18], R28 ;  /* 0x0000181c00007387 */ /* 0x0001e80000100800 */
[----:B------:R1:W-:Y:S01]  /*1dd0*/  STL [R0+0x20], R26 ;  /* 0x0000201a00007387 */ /* 0x0003e20000100800 */
[----:B0-----:R-:W-:-:S03]  /*1de0*/  IADD3 R28, PT, PT, R27, R21, RZ ;  /* 0x000000151b1c7210 */ /* 0x001fc60007ffe0ff */
[----:B------:R-:W5:Y:S01]  /*1df0*/  LDL R21, [R0+0x8c] ;  /* 0x00008c0000157983 */ /* 0x000f620000100800 */
[----:B-1----:R-:W-:-:S03]  /*1e00*/  IADD3 R26, PT, PT, R28, R23, RZ ;  /* 0x000000171c1a7210 */ /* 0x002fc60007ffe0ff */
[----:B------:R0:W-:Y:S04]  /*1e10*/  STL [R0+0x2c], R25 ;  /* 0x00002c1900007387 */ /* 0x0001e80000100800 */
[----:B------:R-:W5:Y:S01]  /*1e20*/  LDL R23, [R0+0x94] ;  /* 0x0000940000177983 */ /* 0x000f620000100800 */
[----:B0-----:R-:W-:-:S03]  /*1e30*/  IMAD.IADD R25, R25, 0x1, R24 ;  /* 0x0000000119197824 */ /* 0x001fc600078e0218 */
[----:B------:R0:W-:Y:S04]  /*1e40*/  STL [R0+0x24], R29 ;  /* 0x0000241d00007387 */ /* 0x0001e80000100800 */
[----:B------:R-:W5:Y:S04]  /*1e50*/  LDL R24, [R0+0x90] ;  /* 0x0000900000187983 */ /* 0x000f680000100800 */
[----:B------:R1:W-:Y:S01]  /*1e60*/  STL [R0+0x28], R27 ;  /* 0x0000281b00007387 */ /* 0x0003e20000100800 */
[----:B0-----:R-:W-:-:S03]  /*1e70*/  IMAD.IADD R29, R25, 0x1, R22 ;  /* 0x00000001191d7824 */ /* 0x001fc600078e0216 */
[----:B------:R-:W5:Y:S01]  /*1e80*/  LDL R22, [R0+0x98] ;  /* 0x0000980000167983 */ /* 0x000f620000100800 */
[----:B-1----:R-:W-:-:S03]  /*1e90*/  IADD3 R27, PT, PT, R26, R6, RZ ;  /* 0x000000061a1b7210 */ /* 0x002fc60007ffe0ff */
[----:B------:R-:W5:Y:S04]  /*1ea0*/  LDL R6, [R0+0x9c] ;  /* 0x00009c0000067983 */ /* 0x000f680000100800 */
[----:B------:R0:W-:Y:S04]  /*1eb0*/  STL [R0+0x3c], R29 ;  /* 0x00003c1d00007387 */ /* 0x0001e80000100800 */
[----:B------:R1:W-:Y:S01]  /*1ec0*/  STL [R0+0x30], R28 ;  /* 0x0000301c00007387 */ /* 0x0003e20000100800 */
[----:B0-----:R-:W-:-:S03]  /*1ed0*/  IMAD.IADD R29, R29, 0x1, R5 ;  /* 0x000000011d1d7824 */ /* 0x001fc600078e0205 */
[----:B------:R-:W5:Y:S01]  /*1ee0*/  LDL R5, [R0+0xa0] ;  /* 0x0000a00000057983 */ /* 0x000f620000100800 */
[----:B-1----:R-:W-:-:S03]  /*1ef0*/  IADD3 R28, PT, PT, R27, R4, RZ ;  /* 0x000000041b1c7210 */ /* 0x002fc60007ffe0ff */
[----:B------:R-:W5:Y:S04]  /*1f00*/  LDL R4, [R0+0xa4] ;  /* 0x0000a40000047983 */ /* 0x000f680000100800 */
[----:B------:R4:W-:Y:S04]  /*1f10*/  STL [R0+0x34], R25 ;  /* 0x0000341900007387 */ /* 0x0009e80000100800 */
[----:B------:R-:W-:Y:S04]  /*1f20*/  STL [R0+0x38], R26 ;  /* 0x0000381a00007387 */ /* 0x000fe80000100800 */
[----:B------:R-:W-:Y:S04]  /*1f30*/  STL [R0+0x44], R29 ;  /* 0x0000441d00007387 */ /* 0x000fe80000100800 */
[----:B------:R-:W-:Y:S04]  /*1f40*/  STL [R0+0x40], R27 ;  /* 0x0000401b00007387 */ /* 0x000fe80000100800 */
[----:B------:R-:W-:Y:S01]  /*1f50*/  STL [R0+0x48], R28 ;  /* 0x0000481c00007387 */ /* 0x000fe20000100800 */
[----:B---3--:R-:W-:Y:S01]  /*1f60*/  IADD3 R18, PT, PT, R28, R18, RZ ;  /* 0x000000121c127210 */ /* 0x008fe20007ffe0ff */
[----:B----4-:R-:W-:-:S03]  /*1f70*/  IMAD.IADD R25, R29, 0x1, R8 ;  /* 0x000000011d197824 */ /* 0x010fc600078e0208 */
[----:B--2---:R-:W-:Y:S01]  /*1f80*/  IADD3 R16, PT, PT, R18, R16, RZ ;  /* 0x0000001012107210 */ /* 0x004fe20007ffe0ff */
[----:B------:R-:W2:Y:S01]  /*1f90*/  LDL R8, [R0+0xa8] ;  /* 0x0000a80000087983 */ /* 0x000ea20000100800 */
[----:B-----5:R-:W-:-:S03]  /*1fa0*/  IMAD.IADD R20, R25, 0x1, R20 ;  /* 0x0000000119147824 */ /* 0x020fc600078e0214 */
[----:B------:R0:W-:Y:S01]  /*1fb0*/  STL [R0+0x4c], R25 ;  /* 0x00004c1900007387 */ /* 0x0001e20000100800 */
[----:B------:R-:W-:Y:S01]  /*1fc0*/  IMAD.IADD R19, R20, 0x1, R19 ;  /* 0x0000000114137824 */ /* 0x000fe200078e0213 */
[----:B------:R-:W-:-:S03]  /*1fd0*/  IADD3 R14, PT, PT, R16, R14, RZ ;  /* 0x0000000e100e7210 */ /* 0x000fc60007ffe0ff */
[----:B------:R-:W-:Y:S01]  /*1fe0*/  IMAD.IADD R17, R19, 0x1, R17 ;  /* 0x0000000113117824 */ /* 0x000fe200078e0211 */
[----:B------:R1:W-:Y:S03]  /*1ff0*/  STL [R0+0x58], R16 ;  /* 0x0000581000007387 */ /* 0x0003e60000100800 */
[----:B------:R-:W-:Y:S01]  /*2000*/  IMAD.IADD R15, R17, 0x1, R15 ;  /* 0x00000001110f7824 */ /* 0x000fe200078e020f */
[----:B------:R-:W-:Y:S01]  /*2010*/  STL [R0+0x5c], R19 ;  /* 0x00005c1300007387 */ /* 0x000fe20000100800 */
[----:B------:R-:W-:-:S04]  /*2020*/  IADD3 R11, PT, PT, R14, R11, RZ ;  /* 0x0000000b0e0b7210 */ /* 0x000fc80007ffe0ff */
[----:B0-----:R-:W-:Y:S02]  /*2030*/  IADD3 R25, PT, PT, R11, R9, RZ ;  /* 0x000000090b197210 */ /* 0x001fe40007ffe0ff */
[----:B------:R-:W3:Y:S01]  /*2040*/  LDL R9, [R0+0xac] ;  /* 0x0000ac0000097983 */ /* 0x000ee20000100800 */
[----:B------:R-:W-:-:S03]  /*2050*/  IMAD.IADD R13, R15, 0x1, R13 ;  /* 0x000000010f0d7824 */ /* 0x000fc600078e020d */
[----:B------:R-:W-:Y:S04]  /*2060*/  STL [R0+0x50], R18 ;  /* 0x0000501200007387 */ /* 0x000fe80000100800 */
[----:B------:R0:W-:Y:S01]  /*2070*/  STL [R0+0x68], R11 ;  /* 0x0000680b00007387 */ /* 0x0001e20000100800 */
[----:B-1----:R-:W-:-:S03]  /*2080*/  IADD3 R16, PT, PT, R25, R12, RZ ;  /* 0x0000000c19107210 */ /* 0x002fc60007ffe0ff */
[----:B0-----:R-:W4:Y:S01]  /*2090*/  LDL R11, [R0+0xb8] ;  /* 0x0000b800000b7983 */ /* 0x001f220000100800 */
[----:B------:R-:W-:-:S03]  /*20a0*/  IMAD.IADD R19, R13, 0x1, R2 ;  /* 0x000000010d137824 */ /* 0x000fc600078e0202 */
[----:B------:R0:W-:Y:S04]  /*20b0*/  STL [R0+0x54], R20 ;  /* 0x0000541400007387 */ /* 0x0001e80000100800 */
[----:B------:R-:W5:Y:S04]  /*20c0*/  LDL R2, [R0+0xb0] ;  /* 0x0000b00000027983 */ /* 0x000f680000100800 */
[----:B------:R-:W4:Y:S01]  /*20d0*/  LDL R12, [R0+0xbc] ;  /* 0x0000bc00000c7983 */ /* 0x000f220000100800 */
[----:B------:R-:W-:-:S03]  /*20e0*/  IADD3 R18, PT, PT, R16, R7, RZ ;  /* 0x0000000710127210 */ /* 0x000fc60007ffe0ff */
[----:B------:R-:W4:Y:S01]  /*20f0*/  LDL R7, [R0+0xb4] ;  /* 0x0000b40000077983 */ /* 0x000f220000100800 */
[----:B0-----:R-:W-:-:S03]  /*2100*/  IMAD.IADD R20, R19, 0x1, R10 ;  /* 0x0000000113147824 */ /* 0x001fc600078e020a */
[----:B------:R-:W4:Y:S04]  /*2110*/  LDL R10, [R0+0xc0] ;  /* 0x0000c000000a7983 */ /* 0x000f280000100800 */
[----:B------:R0:W-:Y:S04]  /*2120*/  STL [R0+0x70], R25 ;  /* 0x0000701900007387 */ /* 0x0001e80000100800 */
[----:B------:R1:W-:Y:S01]  /*2130*/  STL [R0+0x74], R13 ;  /* 0x0000740d00007387 */ /* 0x0003e20000100800 */
[----:B0-----:R-:W-:-:S03]  /*2140*/  IADD3 R25, PT, PT, R18, R3, RZ ;  /* 0x0000000312197210 */ /* 0x001fc60007ffe0ff */
[----:B------:R-:W4:Y:S04]  /*2150*/  LDL R3, [R0+0xc8] ;  /* 0x0000c80000037983 */ /* 0x000f280000100800 */
[----:B-1----:R-:W4:Y:S04]  /*2160*/  LDL R13, [R0+0xc4] ;  /* 0x0000c400000d7983 */ /* 0x002f280000100800 */
[----:B------:R0:W-:Y:S04]  /*2170*/  STL [R0+0x60], R14 ;  /* 0x0000600e00007387 */ /* 0x0001e80000100800 */
[----:B------:R1:W-:Y:S01]  /*2180*/  STL [R0+0x6c], R15 ;  /* 0x00006c0f00007387 */ /* 0x0003e20000100800 */
[----:B------:R-:W-:-:S03]  /*2190*/  IMAD.IADD R26, R20, 0x1, R21 ;  /* 0x00000001141a7824 */ /* 0x000fc600078e0215 */
[----:B------:R1:W-:Y:S04]  /*21a0*/  STL [R0+0x64], R17 ;  /* 0x0000641100007387 */ /* 0x0003e80000100800 */
[----:B0-----:R-:W4:Y:S04]  /*21b0*/  LDL R14, [R0+0xd0] ;  /* 0x0000d000000e7983 */ /* 0x001f280000100800 */
[----:B-1----:R-:W4:Y:S04]  /*21c0*/  LDL R15, [R0+0xcc] ;  /* 0x0000cc00000f7983 */ /* 0x002f280000100800 */
[----:B------:R0:W-:Y:S04]  /*21d0*/  STL [R0+0x78], R16 ;  /* 0x0000781000007387 */ /* 0x0001e80000100800 */
[----:B------:R-:W4:Y:S01]  /*21e0*/  LDL R17, [R0+0xd4] ;  /* 0x0000d40000117983 */ /* 0x000f220000100800 */
[----:B------:R-:W-:-:S03]  /*21f0*/  IMAD.IADD R29, R26, 0x1, R23 ;  /* 0x000000011a1d7824 */ /* 0x000fc600078e0217 */
[----:B------:R1:W-:Y:S04]  /*2200*/  STL [R0+0x7c], R19 ;  /* 0x00007c1300007387 */ /* 0x0003e80000100800 */
[----:B0-----:R-:W4:Y:S04]  /*2210*/  LDL R16, [R0+0xd8] ;  /* 0x0000d80000107983 */ /* 0x001f280000100800 */
[----:B------:R0:W-:Y:S01]  /*2220*/  STL [R0+0x80], R18 ;  /* 0x0000801200007387 */ /* 0x0001e20000100800 */
[----:B------:R-:W-:-:S03]  /*2230*/  IADD3 R27, PT, PT, R25, R24, RZ ;  /* 0x00000018191b7210 */ /* 0x000fc60007ffe0ff */
[----:B-1----:R-:W4:Y:S04]  /*2240*/  LDL R19, [R0+0xe0] ;  /* 0x0000e00000137983 */ /* 0x002f280000100800 */
[----:B------:R1:W-:Y:S04]  /*2250*/  STL [R0+0x84], R20 ;  /* 0x0000841400007387 */ /* 0x0003e80000100800 */
[----:B0-----:R-:W4:Y:S01]  /*2260*/  LDL R18, [R0+0xdc] ;  /* 0x0000dc0000127983 */ /* 0x001f220000100800 */
[----:B------:R-:W-:-:S03]  /*2270*/  IADD3 R28, PT, PT, R27, R22, RZ ;  /* 0x000000161b1c7210 */ /* 0x000fc60007ffe0ff */
[----:B------:R-:W4:Y:S04]  /*2280*/  LDL R21, [R0+0xe8] ;  /* 0x0000e80000157983 */ /* 0x000f280000100800 */
[----:B-1----:R-:W4:Y:S04]  /*2290*/  LDL R20, [R0+0xe4] ;  /* 0x0000e40000147983 */ /* 0x002f280000100800 */
[----:B------:R0:W-:Y:S04]  /*22a0*/  STL [R0+0x94], R29 ;  /* 0x0000941d00007387 */ /* 0x0001e80000100800 */
[----:B------:R-:W4:Y:S04]  /*22b0*/  LDL R22, [R0+0xec] ;  /* 0x0000ec0000167983 */ /* 0x000f280000100800 */
[----:B------:R1:W-:Y:S01]  /*22c0*/  STL [R0+0x8c], R26 ;  /* 0x00008c1a00007387 */ /* 0x0003e20000100800 */
[----:B0-----:R-:W-:-:S03]  /*22d0*/  IMAD.IADD R29, R29, 0x1, R6 ;  /* 0x000000011d1d7824 */ /* 0x001fc600078e0206 */
[----:B------:R-:W4:Y:S04]  /*22e0*/  LDL R6, [R0+0xf0] ;  /* 0x0000f00000067983 */ /* 0x000f280000100800 */
[----:B------:R-:W4:Y:S01]  /*22f0*/  LDL R24, [R0+0xf4] ;  /* 0x0000f40000187983 */ /* 0x000f220000100800 */
[----:B-1----:R-:W-:-:S03]  /*2300*/  IADD3 R26, PT, PT, R28, R5, RZ ;  /* 0x000000051c1a7210 */ /* 0x002fc60007ffe0ff */
[----:B------:R-:W4:Y:S04]  /*2310*/  LDL R5, [R0+0xf8] ;  /* 0x0000f80000057983 */ /* 0x000f280000100800 */
[----:B------:R0:W-:Y:S04]  /*2320*/  STL [R0+0x90], R27 ;  /* 0x0000901b00007387 */ /* 0x0001e80000100800 */
[----:B------:R-:W4:Y:S01]  /*2330*/  LDL R23, [R0+0xfc] ;  /* 0x0000fc0000177983 */ /* 0x000f220000100800 */
[----:B0-----:R-:W-:-:S03]  /*2340*/  IMAD.IADD R27, R29, 0x1, R4 ;  /* 0x000000011d1b7824 */ /* 0x001fc600078e0204 */
[----:B------:R-:W4:Y:S04]  /*2350*/  LDL R4, [R0+0x100] ;  /* 0x0001000000047983 */ /* 0x000f280000100800 */
[----:B------:R2:W-:Y:S01]  /*2360*/  STL [R0+0x88], R25 ;  /* 0x0000881900007387 */ /* 0x0005e20000100800 */
[----:B------:R-:W-:-:S04]  /*2370*/  UIADD3 UR4, UPT, UPT, UR4, 0x44, URZ ;  /* 0x0000004404047890 */ /* 0x000fc8000fffe0ff */
[----:B------:R-:W-:Y:S01]  /*2380*/  UISETP.NE.AND UP0, UPT, UR4, 0x270c, UPT ;  /* 0x0000270c0400788c */ /* 0x000fe2000bf05270 */
[----:B------:R-:W-:Y:S04]  /*2390*/  STL [R0+0x98], R28 ;  /* 0x0000981c00007387 */ /* 0x000fe80000100800 */
[----:B------:R-:W-:Y:S04]  /*23a0*/  STL [R0+0x9c], R29 ;  /* 0x00009c1d00007387 */ /* 0x000fe80000100800 */
[----:B------:R-:W-:Y:S04]  /*23b0*/  STL [R0+0xa0], R26 ;  /* 0x0000a01a00007387 */ /* 0x000fe80000100800 */
[----:B------:R-:W-:Y:S01]  /*23c0*/  STL [R0+0xa4], R27 ;  /* 0x0000a41b00007387 */ /* 0x000fe20000100800 */
[----:B--2---:R-:W-:-:S05]  /*23d0*/  IADD3 R25, PT, PT, R26, R8, RZ ;  /* 0x000000081a197210 */ /* 0x004fca0007ffe0ff */
[----:B------:R0:W-:Y:S01]  /*23e0*/  STL [R0+0xa8], R25 ;  /* 0x0000a81900007387 */ /* 0x0001e20000100800 */
[----:B---3--:R-:W-:Y:S01]  /*23f0*/  IMAD.IADD R9, R27, 0x1, R9 ;  /* 0x000000011b097824 */ /* 0x008fe200078e0209 */
[----:B-----5:R-:W-:-:S04]  /*2400*/  IADD3 R2, PT, PT, R25, R2, RZ ;  /* 0x0000000219027210 */ /* 0x020fc80007ffe0ff */
[----:B----4-:R-:W-:Y:S01]  /*2410*/  IADD3 R11, PT, PT, R2, R11, RZ ;  /* 0x0000000b020b7210 */ /* 0x010fe20007ffe0ff */
[----:B------:R-:W-:-:S04]  /*2420*/  IMAD.IADD R7, R9, 0x1, R7 ;  /* 0x0000000109077824 */ /* 0x000fc800078e0207 */
[----:B------:R-:W-:Y:S01]  /*2430*/  IMAD.IADD R12, R7, 0x1, R12 ;  /* 0x00000001070c7824 */ /* 0x000fe200078e020c */
[----:B------:R-:W-:Y:S01]  /*2440*/  IADD3 R10, PT, PT, R11, R10, RZ ;  /* 0x0000000a0b0a7210 */ /* 0x000fe20007ffe0ff */
[----:B------:R1:W-:Y:S03]  /*2450*/  STL [R0+0xb4], R7 ;  /* 0x0000b40700007387 */ /* 0x0003e60000100800 */
[----:B------:R-:W-:Y:S01]  /*2460*/  IADD3 R3, PT, PT, R10, R3, RZ ;  /* 0x000000030a037210 */ /* 0x000fe20007ffe0ff */
[----:B------:R-:W-:Y:S01]  /*2470*/  IMAD.IADD R13, R12, 0x1, R13 ;  /* 0x000000010c0d7824 */ /* 0x000fe200078e020d */
[----:B------:R2:W-:Y:S02]  /*2480*/  STL [R0+0xac], R9 ;  /* 0x0000ac0900007387 */ /* 0x0005e40000100800 */
[----:B0-----:R-:W-:Y:S01]  /*2490*/  IADD3 R25, PT, PT, R3, R14, RZ ;  /* 0x0000000e03197210 */ /* 0x001fe20007ffe0ff */
[----:B------:R-:W-:-:S04]  /*24a0*/  IMAD.IADD R15, R13, 0x1, R15 ;  /* 0x000000010d0f7824 */ /* 0x000fc800078e020f */
[----:B------:R-:W-:Y:S01]  /*24b0*/  IMAD.IADD R17, R15, 0x1, R17 ;  /* 0x000000010f117824 */ /* 0x000fe200078e0211 */
[----:B------:R-:W-:Y:S01]  /*24c0*/  IADD3 R16, PT, PT, R25, R16, RZ ;  /* 0x0000001019107210 */ /* 0x000fe20007ffe0ff */
[----:B------:R0:W-:Y:S03]  /*24d0*/  STL [R0+0xb8], R11 ;  /* 0x0000b80b00007387 */ /* 0x0001e60000100800 */
[----:B------:R-:W-:Y:S01]  /*24e0*/  IADD3 R19, PT, PT, R16, R19, RZ ;  /* 0x0000001310137210 */ /* 0x000fe20007ffe0ff */
[----:B-1----:R-:W-:-:S03]  /*24f0*/  IMAD.IADD R7, R17, 0x1, R18 ;  /* 0x0000000111077824 */ /* 0x002fc600078e0212 */
[----:B------:R-:W-:Y:S01]  /*2500*/  IADD3 R21, PT, PT, R19, R21, RZ ;  /* 0x0000001513157210 */ /* 0x000fe20007ffe0ff */
[----:B--2---:R-:W-:Y:S01]  /*2510*/  IMAD.IADD R9, R7, 0x1, R20 ;  /* 0x0000000107097824 */ /* 0x004fe200078e0214 */
[----:B------:R1:W-:Y:S03]  /*2520*/  STL [R0+0xb0], R2 ;  /* 0x0000b00200007387 */ /* 0x0003e60000100800 */
[----:B0-----:R-:W-:Y:S01]  /*2530*/  IMAD.IADD R11, R9, 0x1, R22 ;  /* 0x00000001090b7824 */ /* 0x001fe200078e0216 */
[----:B------:R0:W-:Y:S01]  /*2540*/  STL [R0+0xc8], R3 ;  /* 0x0000c80300007387 */ /* 0x0001e20000100800 */
[----:B------:R-:W-:Y:S02]  /*2550*/  IADD3 R6, PT, PT, R21, R6, RZ ;  /* 0x0000000615067210 */ /* 0x000fe40007ffe0ff */
[----:B------:R-:W-:Y:S02]  /*2560*/  IMAD.IADD R24, R11, 0x1, R24 ;  /* 0x000000010b187824 */ /* 0x000fe400078e0218 */
[----:B------:R-:W-:Y:S01]  /*2570*/  IADD3 R5, PT, PT, R5, R6, RZ ;  /* 0x0000000605057210 */ /* 0x000fe20007ffe0ff */
[----:B------:R-:W-:Y:S01]  /*2580*/  STL [R0+0xbc], R12 ;  /* 0x0000bc0c00007387 */ /* 0x000fe20000100800 */
[----:B-1----:R-:W-:-:S03]  /*2590*/  IMAD.IADD R2, R24, 0x1, R23 ;  /* 0x0000000118027824 */ /* 0x002fc600078e0217 */
[----:B------:R-:W-:Y:S01]  /*25a0*/  STL [R0+0xc0], R10 ;  /* 0x0000c00a00007387 */ /* 0x000fe20000100800 */
[----:B0-----:R-:W-:-:S03]  /*25b0*/  IADD3 R3, PT, PT, R5, R4, RZ ;  /* 0x0000000405037210 */ /* 0x001fc60007ffe0ff */
        /* <DEDUP_REMOVED lines=15> */
[----:B0-----:R-:W-:Y:S01]  /*26b0*/  VIADD R0, R0, 0x110 ;  /* 0x0000011000007836 */ /* 0x001fe20000000000 */
[----:B------:R-:W-:Y:S06]  /*26c0*/  BRA.U UP0, `(.L_x_2) ;  /* 0xfffffff100c07547 */ /* 0x000fec000b83ffff */
[----:B------:R-:W2:Y:S04]  /*26d0*/  LDL R6, [R1+0x20] ;  /* 0x0000200001067983 */ /* 0x000ea80000100800 */
[----:B------:R-:W2:Y:S04]  /*26e0*/  LDL.64 R4, [R1+0x8] ;  /* 0x0000080001047983 */ /* 0x000ea80000100a00 */
[----:B------:R-:W3:Y:S04]  /*26f0*/  LDL.64 R2, [R1] ;  /* 0x0000000001027983 */ /* 0x000ee80000100a00 */
[----:B------:R-:W3:Y:S04]  /*2700*/  LDL R0, [R1+0x18] ;  /* 0x0000180001007983 */ /* 0x000ee80000100800 */
        /* <DEDUP_REMOVED lines=11> */
[----:B------:R-:W2:Y:S04]  /*27c0*/  LDL R5, [R1+0x14] ;  /* 0x0000140001057983 */ /* 0x000ea80000100800 */
[----:B------:R-:W-:Y:S04]  /*27d0*/  STL [R1+0x20], R6 ;  /* 0x0000200601007387 */ /* 0x000fe80000100800 */
[----:B------:R-:W2:Y:S01]  /*27e0*/  LDL R13, [R1+0x20] ;  /* 0x00002000010d7983 */ /* 0x000ea20000100800 */
[----:B---3--:R-:W-:Y:S01]  /*27f0*/  IADD3 R0, PT, PT, R3, R0, RZ ;  /* 0x0000000003007210 */ /* 0x008fe20007ffe0ff */
[----:B----4-:R-:W-:-:S03]  /*2800*/  IMAD.IADD R4, R4, 0x1, R19 ;  /* 0x0000000104047824 */ /* 0x010fc600078e0213 */
[----:B-----5:R-:W-:Y:S02]  /*2810*/  IADD3 R12, PT, PT, R0, R21, RZ ;  /* 0x00000015000c7210 */ /* 0x020fe40007ffe0ff */
[----:B------:R-:W-:Y:S01]  /*2820*/  STL [R1+0x1c], R4 ;  /* 0x00001c0401007387 */ /* 0x000fe20000100800 */
[----:B------:R-:W-:-:S03]  /*2830*/  IMAD.IADD R8, R7, 0x1, R8 ;  /* 0x0000000107087824 */ /* 0x000fc600078e0208 */
[----:B------:R-:W-:Y:S01]  /*2840*/  STL [R1+0x2c], R12 ;  /* 0x00002c0c01007387 */ /* 0x000fe20000100800 */
[----:B------:R-:W-:Y:S01]  /*2850*/  IMAD.IADD R14, R4, 0x1, R11 ;  /* 0x00000001040e7824 */ /* 0x000fe200078e020b */
[----:B------:R-:W-:-:S04]  /*2860*/  IADD3 R16, PT, PT, R12, R17, RZ ;  /* 0x000000110c107210 */ /* 0x000fc80007ffe0ff */
[----:B------:R-:W-:Y:S04]  /*2870*/  STL [R1+0x30], R14 ;  /* 0x0000300e01007387 */ /* 0x000fe80000100800 */
[----:B------:R-:W-:Y:S04]  /*2880*/  STL [R1+0x40], R16 ;  /* 0x0000401001007387 */ /* 0x000fe80000100800 */
[----:B------:R-:W-:Y:S04]  /*2890*/  STL [R1+0x24], R8 ;  /* 0x0000240801007387 */ /* 0x000fe80000100800 */
[----:B------:R0:W-:Y:S01]  /*28a0*/  STL [R1+0x18], R0 ;  /* 0x0000180001007387 */ /* 0x0001e20000100800 */
[----:B------:R-:W-:Y:S01]  /*28b0*/  UMOV UR4, 0xc ;  /* 0x0000000c00047882 */ /* 0x000fe20000000000 */
[----:B0-----:R-:W-:Y:S01]  /*28c0*/  IADD3 R0, PT, PT, R1, 0x50, RZ ;  /* 0x0000005001007810 */ /* 0x001fe20007ffe0ff */
[----:B--2---:R-:W-:-:S05]  /*28d0*/  IMAD.IADD R6, R5, 0x1, R2 ;  /* 0x0000000105067824 */ /* 0x004fca00078e0202 */
[----:B------:R-:W-:Y:S01]  /*28e0*/  IADD3 R10, PT, PT, R6, R9, RZ ;  /* 0x00000009060a7210 */ /* 0x000fe20007ffe0ff */
[----:B------:R-:W-:Y:S02]  /*28f0*/  IMAD.IADD R2, R8, 0x1, R15 ;  /* 0x0000000108027824 */ /* 0x000fe400078e020f */
[----:B------:R-:W-:Y:S01]  /*2900*/  IMAD.IADD R3, R13, 0x1, R18 ;  /* 0x000000010d037824 */ /* 0x000fe200078e0212 */
[----:B------:R-:W-:Y:S01]  /*2910*/  IADD3 R4, PT, PT, R10, R23, RZ ;  /* 0x000000170a047210 */ /* 0x000fe20007ffe0ff */
[----:B------:R0:W-:Y:S04]  /*2920*/  STL [R1+0x14], R6 ;  /* 0x0000140601007387 */ /* 0x0001e80000100800 */
[----:B------:R0:W-:Y:S04]  /*2930*/  STL [R1+0x28], R10 ;  /* 0x0000280a01007387 */ /* 0x0001e80000100800 */
[----:B------:R0:W-:Y:S04]  /*2940*/  STL [R1+0x38], R2 ;  /* 0x0000380201007387 */ /* 0x0001e80000100800 */
[----:B------:R0:W-:Y:S04]  /*2950*/  STL [R1+0x3c], R4 ;  /* 0x00003c0401007387 */ /* 0x0001e80000100800 */
[----:B------:R0:W-:Y:S02]  /*2960*/  STL [R1+0x34], R3 ;  /* 0x0000340301007387 */ /* 0x0001e40000100800 */
.L_x_3:
[----:B------:R-:W2:Y:S04]  /*2970*/  LDL R9, [R0] ;  /* 0x0000000000097983 */ /* 0x000ea80000100800 */
[----:B------:R-:W3:Y:S04]  /*2980*/  LDL R27, [R0+-0x4] ;  /* 0xfffffc00001b7983 */ /* 0x000ee80000100800 */
[----:B0-----:R-:W4:Y:S04]  /*2990*/  LDL R10, [R0+0x10] ;  /* 0x00001000000a7983 */ /* 0x001f280000100800 */
[----:B------:R-:W5:Y:S04]  /*29a0*/  LDL R8, [R0+-0x8] ;  /* 0xfffff80000087983 */ /* 0x000f680000100800 */
[----:B------:R-:W5:Y:S04]  /*29b0*/  LDL R7, [R0+0xc] ;  /* 0x00000c0000077983 */ /* 0x000f680000100800 */
[----:B------:R-:W5:Y:S04]  /*29c0*/  LDL R6, [R0+0x20] ;  /* 0x0000200000067983 */ /* 0x000f680000100800 */
[----:B------:R-:W5:Y:S04]  /*29d0*/  LDL R5, [R0+-0x20] ;  /* 0xffffe00000057983 */ /* 0x000f680000100800 */
[----:B------:R-:W5:Y:S04]  /*29e0*/  LDL R16, [R0+-0xc] ;  /* 0xfffff40000107983 */ /* 0x000f680000100800 */
        /* <DEDUP_REMOVED lines=12> */
[----:B--2---:R-:W-:-:S03]  /*2ab0*/  IMAD.IADD R9, R9, 0x1, R4 ;  /* 0x0000000109097824 */ /* 0x004fc600078e0204 */
[----:B------:R-:W2:Y:S04]  /*2ac0*/  LDL R4, [R0+0x2c] ;  /* 0x00002c0000047983 */ /* 0x000ea80000100800 */
[----:B------:R0:W-:Y:S04]  /*2ad0*/  STL [R0], R9 ;  /* 0x0000000900007387 */ /* 0x0001e80000100800 */
[----:B------:R-:W2:Y:S01]  /*2ae0*/  LDL R23, [R0] ;  /* 0x0000000000177983 */ /* 0x000ea20000100800 */
[----:B---3--:R-:W-:-:S05]  /*2af0*/  IADD3 R27, PT, PT, R2, R27, RZ ;  /* 0x0000001b021b7210 */ /* 0x008fca0007ffe0ff */
[----:B----4-:R-:W-:Y:S01]  /*2b00*/  IMAD.IADD R2, R27, 0x1, R10 ;  /* 0x000000011b027824 */ /* 0x010fe200078e020a */
[----:B-----5:R-:W-:Y:S01]  /*2b10*/  IADD3 R3, PT, PT, R8, R3, RZ ;  /* 0x0000000308037210 */ /* 0x020fe20007ffe0ff */
[----:B------:R-:W3:Y:S04]  /*2b20*/  LDL R10, [R0+0x38] ;  /* 0x00003800000a7983 */ /* 0x000ee80000100800 */
[----:B------:R1:W-:Y:S04]  /*2b30*/  STL [R0+0x10], R2 ;  /* 0x0000100200007387 */ /* 0x0003e80000100800 */
[----:B------:R-:W4:Y:S01]  /*2b40*/  LDL R12, [R0+0x10] ;  /* 0x00001000000c7983 */ /* 0x000f220000100800 */
[----:B------:R-:W-:-:S03]  /*2b50*/  IMAD.IADD R29, R3, 0x1, R7 ;  /* 0x00000001031d7824 */ /* 0x000fc600078e0207 */
[----:B0-----:R-:W5:Y:S02]  /*2b60*/  LDL R9, [R0+0x4c] ;  /* 0x00004c0000097983 */ /* 0x001f640000100800 */
[----:B------:R-:W-:Y:S02]  /*2b70*/  IADD3 R26, PT, PT, R29, R6, RZ ;  /* 0x000000061d1a7210 */ /* 0x000fe40007ffe0ff */
[----:B------:R-:W5:Y:S04]  /*2b80*/  LDL R8, [R0+0x60] ;  /* 0x0000600000087983 */ /* 0x000f680000100800 */
[----:B------:R-:W-:Y:S04]  /*2b90*/  STL [R0+0x20], R26 ;  /* 0x0000201a00007387 */ /* 0x000fe80000100800 */
[----:B------:R-:W5:Y:S04]  /*2ba0*/  LDL R6, [R0+0x34] ;  /* 0x0000340000067983 */ /* 0x000f680000100800 */
[----:B------:R-:W5:Y:S01]  /*2bb0*/  LDL R7, [R0+0x20] ;  /* 0x0000200000077983 */ /* 0x000f620000100800 */
[----:B------:R-:W-:-:S02]  /*2bc0*/  IMAD.IADD R16, R5, 0x1, R16 ;  /* 0x0000000105107824 */ /* 0x000fc400078e0210 */
[----:B------:R-:W-:Y:S01]  /*2bd0*/  IMAD.IADD R21, R20, 0x1, R21 ;  /* 0x0000000114157824 */ /* 0x000fe200078e0215 */
[----:B------:R-:W-:Y:S02]  /*2be0*/  STL [R0+-0x4], R27 ;  /* 0xfffffc1b00007387 */ /* 0x000fe40000100800 */
[----:B------:R-:W-:Y:S02]  /*2bf0*/  IADD3 R17, PT, PT, R16, R17, RZ ;  /* 0x0000001110117210 */ /* 0x000fe40007ffe0ff */
[----:B------:R-:W-:Y:S03]  /*2c00*/  STL [R0+-0x8], R3 ;  /* 0xfffff80300007387 */ /* 0x000fe60000100800 */
[----:B------:R-:W-:Y:S01]  /*2c10*/  IMAD.IADD R18, R17, 0x1, R18 ;  /* 0x0000000111127824 */ /* 0x000fe200078e0212 */
[----:B------:R-:W-:Y:S04]  /*2c20*/  STL [R0+0xc], R29 ;  /* 0x00000c1d00007387 */ /* 0x000fe80000100800 */
[----:B------:R-:W-:Y:S01]  /*2c30*/  IADD3 R19, PT, PT, R18, R19, RZ ;  /* 0x0000001312137210 */ /* 0x000fe20007ffe0ff */
[----:B------:R-:W5:Y:S04]  /*2c40*/  LDL R5, [R0+0x48] ;  /* 0x0000480000057983 */ /* 0x000f680000100800 */
[----:B------:R0:W-:Y:S04]  /*2c50*/  STL [R0+0x30], R19 ;  /* 0x0000301300007387 */ /* 0x0001e80000100800 */
[----:B------:R-:W5:Y:S04]  /*2c60*/  LDL R20, [R0+0x30] ;  /* 0x0000300000147983 */ /* 0x000f680000100800 */
[----:B-1----:R-:W5:Y:S04]  /*2c70*/  LDL R2, [R0+0x70] ;  /* 0x0000700000027983 */ /* 0x002f680000100800 */
[----:B0-----:R-:W5:Y:S04]  /*2c80*/  LDL R19, [R0+0x44] ;  /* 0x0000440000137983 */ /* 0x001f680000100800 */
[----:B------:R0:W-:Y:S04]  /*2c90*/  STL [R0+0x8], R17 ;  /* 0x0000081100007387 */ /* 0x0001e80000100800 */
[----:B------:R-:W-:Y:S04]  /*2ca0*/  STL [R0+0x1c], R18 ;  /* 0x00001c1200007387 */ /* 0x000fe80000100800 */
[----:B0-----:R-:W5:Y:S04]  /*2cb0*/  LDL R17, [R0+0x58] ;  /* 0x0000580000117983 */ /* 0x001f680000100800 */
[----:B------:R-:W-:Y:S04]  /*2cc0*/  STL [R0+-0xc], R16 ;  /* 0xfffff41000007387 */ /* 0x000fe80000100800 */
[----:B------:R0:W-:Y:S01]  /*2cd0*/  STL [R0+0x4], R21 ;  /* 0x0000041500007387 */ /* 0x0001e20000100800 */
[----:B--2---:R-:W-:Y:S01]  /*2ce0*/  IADD3 R26, PT, PT, R23, R22, RZ ;  /* 0x00000016171a7210 */ /* 0x004fe20007ffe0ff */
[----:B------:R-:W-:-:S02]  /*2cf0*/  IMAD.IADD R23, R21, 0x1, R24 ;  /* 0x0000000115177824 */ /* 0x000fc400078e0218 */
[----:B0-----:R-:W2:Y:S01]  /*2d00*/  LDL R21, [R0+0x80] ;  /* 0x0000800000157983 */ /* 0x001ea20000100800 */
[----:B------:R-:W-:Y:S01]  /*2d10*/  IADD3 R25, PT, PT, R26, R25, RZ ;  /* 0x000000191a197210 */ /* 0x000fe20007ffe0ff */
[----:B------:R-:W-:Y:S02]  /*2d20*/  IMAD.IADD R27, R23, 0x1, R4 ;  /* 0x00000001171b7824 */ /* 0x000fe400078e0204 */
[----:B------:R-:W2:Y:S01]  /*2d30*/  LDL R4, [R0+0x5c] ;  /* 0x00005c0000047983 */ /* 0x000ea20000100800 */
[----:B------:R-:W-:Y:S01]  /*2d40*/  IADD3 R3, PT, PT, R25, R15, RZ ;  /* 0x0000000f19037210 */ /* 0x000fe20007ffe0ff */
[----:B------:R-:W-:Y:S02]  /*2d50*/  IMAD.IADD R29, R27, 0x1, R13 ;  /* 0x000000011b1d7824 */ /* 0x000fe400078e020d */
[----:B------:R4:W-:Y:S01]  /*2d60*/  STL [R0+0x18], R23 ;  /* 0x0000181700007387 */ /* 0x0009e20000100800 */
[----:B------:R-:W-:-:S03]  /*2d70*/  IADD3 R22, PT, PT, R3, R14, RZ ;  /* 0x0000000e03167210 */ /* 0x000fc60007ffe0ff */
[----:B------:R-:W-:Y:S04]  /*2d80*/  STL [R0+0x40], R29 ;  /* 0x0000401d00007387 */ /* 0x000fe80000100800 */
[----:B------:R-:W2:Y:S01]  /*2d90*/  LDL R15, [R0+0x54] ;  /* 0x00005400000f7983 */ /* 0x000ea20000100800 */
[----:B----4-:R-:W-:-:S03]  /*2da0*/  IMAD.IADD R23, R12, 0x1, R11 ;  /* 0x000000010c177824 */ /* 0x010fc600078e020b */
[----:B------:R-:W4:Y:S04]  /*2db0*/  LDL R18, [R0+0x40] ;  /* 0x0000400000127983 */ /* 0x000f280000100800 */
[----:B------:R0:W-:Y:S01]  /*2dc0*/  STL [R0+0x50], R22 ;  /* 0x0000501600007387 */ /* 0x0001e20000100800 */
[----:B---3--:R-:W-:-:S03]  /*2dd0*/  IADD3 R24, PT, PT, R23, R10, RZ ;  /* 0x0000000a17187210 */ /* 0x008fc60007ffe0ff */
[----:B------:R-:W3:Y:S04]  /*2de0*/  LDL R13, [R0+0x64] ;  /* 0x00006400000d7983 */ /* 0x000ee80000100800 */
[----:B------:R-:W3:Y:S04]  /*2df0*/  LDL R16, [R0+0x50] ;  /* 0x0000500000107983 */ /* 0x000ee80000100800 */
[----:B------:R-:W3:Y:S04]  /*2e00*/  LDL R12, [R0+0x6c] ;  /* 0x00006c00000c7983 */ /* 0x000ee80000100800 */
[----:B------:R-:W3:Y:S04]  /*2e10*/  LDL R14, [R0+0x68] ;  /* 0x00006800000e7983 */ /* 0x000ee80000100800 */
[----:B0-----:R-:W3:Y:S04]  /*2e20*/  LDL R22, [R0+0x78] ;  /* 0x0000780000167983 */ /* 0x001ee80000100800 */
[----:B------:R-:W3:Y:S04]  /*2e30*/  LDL R11, [R0+0x7c] ;  /* 0x00007c00000b7983 */ /* 0x000ee80000100800 */
[----:B------:R5:W-:Y:S04]  /*2e40*/  STL [R0+0x2c], R27 ;  /* 0x00002c1b00007387 */ /* 0x000be80000100800 */
[----:B------:R-:W3:Y:S01]  /*2e50*/  LDL R10, [R0+0x90] ;  /* 0x00009000000a7983 */ /* 0x000ee20000100800 */
[----:B-----5:R-:W-:-:S03]  /*2e60*/  IMAD.IADD R27, R24, 0x1, R9 ;  /* 0x00000001181b7824 */ /* 0x020fc600078e0209 */
[----:B------:R-:W5:Y:S04]  /*2e70*/  LDL R9, [R0+0x8c] ;  /* 0x00008c0000097983 */ /* 0x000f680000100800 */
[----:B------:R0:W-:Y:S04]  /*2e80*/  STL [R0+0x14], R26 ;  /* 0x0000141a00007387 */ /* 0x0001e80000100800 */
[----:B------:R1:W-:Y:S01]  /*2e90*/  STL [R0+0x28], R25 ;  /* 0x0000281900007387 */ /* 0x0003e20000100800 */
[----:B0-----:R-:W-:-:S03]  /*2ea0*/  IADD3 R26, PT, PT, R27, R8, RZ ;  /* 0x000000081b1a7210 */ /* 0x001fc60007ffe0ff */
[----:B------:R-:W5:Y:S01]  /*2eb0*/  LDL R8, [R0+0xa0] ;  /* 0x0000a00000087983 */ /* 0x000f620000100800 */
[----:B-1----:R-:W-:-:S03]  /*2ec0*/  IMAD.IADD R25, R7, 0x1, R6 ;  /* 0x0000000107197824 */ /* 0x002fc600078e0206 */
[----:B------:R-:W-:Y:S04]  /*2ed0*/  STL [R0+0x60], R26 ;  /* 0x0000601a00007387 */ /* 0x000fe80000100800 */
[----:B------:R-:W5:Y:S04]  /*2ee0*/  LDL R6, [R0+0x74] ;  /* 0x0000740000067983 */ /* 0x000f680000100800 */
[----:B------:R-:W5:Y:S01]  /*2ef0*/  LDL R7, [R0+0x60] ;  /* 0x0000600000077983 */ /* 0x000f620000100800 */
[----:B------:R-:W-:Y:S01]  /*2f00*/  IMAD.IADD R20, R20, 0x1, R19 ;  /* 0x0000000114147824 */ /* 0x000fe200078e0213 */
[----:B------:R-:W-:-:S04]  /*2f10*/  IADD3 R5, PT, PT, R25, R5, RZ ;  /* 0x0000000519057210 */ /* 0x000fc80007ffe0ff */
[----:B------:R-:W-:Y:S01]  /*2f20*/  IADD3 R19, PT, PT, R20, R17, RZ ;  /* 0x0000001114137210 */ /* 0x000fe20007ffe0ff */
[----:B------:R-:W-:Y:S04]  /*2f30*/  STL [R0+0x34], R25 ;  /* 0x0000341900007387 */ /* 0x000fe80000100800 */
[----:B------:R-:W-:Y:S04]  /*2f40*/  STL [R0+0x48], R5 ;  /* 0x0000480500007387 */ /* 0x000fe80000100800 */
[----:B------:R-:W-:Y:S04]  /*2f50*/  STL [R0+0x24], R23 ;  /* 0x0000241700007387 */ /* 0x000fe80000100800 */
[----:B------:R0:W-:Y:S04]  /*2f60*/  STL [R0+0x38], R24 ;  /* 0x0000381800007387 */ /* 0x0001e80000100800 */
[----:B------:R-:W5:Y:S04]  /*2f70*/  LDL R17, [R0+0x98] ;  /* 0x0000980000117983 */ /* 0x000f680000100800 */
[----:B------:R1:W-:Y:S04]  /*2f80*/  STL [R0+0x3c], R3 ;  /* 0x00003c0300007387 */ /* 0x0003e80000100800 */
[----:B0-----:R-:W5:Y:S04]  /*2f90*/  LDL R24, [R0+0x94] ;  /* 0x0000940000187983 */ /* 0x001f680000100800 */
[----:B-1----:R-:W5:Y:S04]  /*2fa0*/  LDL R3, [R0+0x9c] ;  /* 0x00009c0000037983 */ /* 0x002f680000100800 */
[----:B------:R-:W-:Y:S04]  /*2fb0*/  STL [R0+0x4c], R27 ;  /* 0x00004c1b00007387 */ /* 0x000fe80000100800 */
[----:B------:R0:W-:Y:S04]  /*2fc0*/  STL [R0+0x44], R20 ;  /* 0x0000441400007387 */ /* 0x0001e80000100800 */
[----:B------:R-:W-:Y:S04]  /*2fd0*/  STL [R0+0x58], R19 ;  /* 0x0000581300007387 */ /* 0x000fe80000100800 */
[----:B0-----:R-:W5:Y:S01]  /*2fe0*/  LDL R20, [R0+0xc0] ;  /* 0x0000c00000147983 */ /* 0x001f620000100800 */
[----:B--2---:R-:W-:-:S03]  /*2ff0*/  IMAD.IADD R29, R5, 0x1, R4 ;  /* 0x00000001051d7824 */ /* 0x004fc600078e0204 */
[----:B------:R-:W2:Y:S02]  /*3000*/  LDL R5, [R0+0x84] ;  /* 0x0000840000057983 */ /* 0x000ea40000100800 */
[----:B------:R-:W-:Y:S01]  /*3010*/  IADD3 R28, PT, PT, R29, R2, RZ ;  /* 0x000000021d1c7210 */ /* 0x000fe20007ffe0ff */
[----:B----4-:R-:W-:-:S04]  /*3020*/  IMAD.IADD R15, R18, 0x1, R15 ;  /* 0x00000001120f7824 */ /* 0x010fc800078e020f */
[----:B------:R-:W-:Y:S01]  /*3030*/  STL [R0+0x70], R28 ;  /* 0x0000701c00007387 */ /* 0x000fe20000100800 */
[----:B---3--:R-:W-:Y:S02]  /*3040*/  IADD3 R13, PT, PT, R16, R13, RZ ;  /* 0x0000000d100d7210 */ /* 0x008fe40007ffe0ff */
[----:B------:R-:W-:Y:S01]  /*3050*/  IADD3 R12, PT, PT, R19, R12, RZ ;  /* 0x0000000c130c7210 */ /* 0x000fe20007ffe0ff */
[----:B------:R-:W2:Y:S01]  /*3060*/  LDL R16, [R0+0x70] ;  /* 0x0000700000107983 */ /* 0x000ea20000100800 */
[----:B------:R-:W-:-:S03]  /*3070*/  IMAD.IADD R14, R15, 0x1, R14 ;  /* 0x000000010f0e7824 */ /* 0x000fc600078e020e */
[----:B------:R0:W-:Y:S01]  /*3080*/  STL [R0+0x5c], R29 ;  /* 0x00005c1d00007387 */ /* 0x0001e20000100800 */
[----:B------:R-:W-:Y:S01]  /*3090*/  IMAD.IADD R25, R12, 0x1, R21 ;  /* 0x000000010c197824 */ /* 0x000fe200078e0215 */
[----:B------:R-:W-:Y:S02]  /*30a0*/  IADD3 R22, PT, PT, R13, R22, RZ ;  /* 0x000000160d167210 */ /* 0x000fe40007ffe0ff */
[----:B------:R-:W3:Y:S01]  /*30b0*/  LDL R2, [R0+0x88] ;  /* 0x0000880000027983 */ /* 0x000ee20000100800 */
[----:B------:R-:W-:-:S03]  /*30c0*/  IMAD.IADD R11, R14, 0x1, R11 ;  /* 0x000000010e0b7824 */ /* 0x000fc600078e020b */
[----:B------:R1:W-:Y:S04]  /*30d0*/  STL [R0+0x80], R25 ;  /* 0x0000801900007387 */ /* 0x0003e80000100800 */
[----:B------:R-:W4:Y:S01]  /*30e0*/  LDL R23, [R0+0x80] ;  /* 0x0000800000177983 */ /* 0x000f220000100800 */
[----:B0-----:R-:W-:-:S03]  /*30f0*/  IADD3 R29, PT, PT, R11, R10, RZ ;  /* 0x0000000a0b1d7210 */ /* 0x001fc60007ffe0ff */
[----:B------:R-:W4:Y:S04]  /*3100*/  LDL R18, [R0+0xac] ;  /* 0x0000ac0000127983 */ /* 0x000f280000100800 */
[----:B------:R-:W4:Y:S01]  /*3110*/  LDL R21, [R0+0xa4] ;  /* 0x0000a40000157983 */ /* 0x000f220000100800 */
[----:B-----5:R-:W-:-:S03]  /*3120*/  IMAD.IADD R9, R22, 0x1, R9 ;  /* 0x0000000116097824 */ /* 0x020fc600078e0209 */
[----:B------:R-:W-:Y:S04]  /*3130*/  STL [R0+0x90], R29 ;  /* 0x0000901d00007387 */ /* 0x000fe80000100800 */
[----:B------:R-:W5:Y:S04]  /*3140*/  LDL R10, [R0+0x90] ;  /* 0x00009000000a7983 */ /* 0x000f680000100800 */
[----:B------:R-:W5:Y:S04]  /*3150*/  LDL R4, [R0+0xb0] ;  /* 0x0000b00000047983 */ /* 0x000f680000100800 */
[----:B-1----:R-:W5:Y:S01]  /*3160*/  LDL R25, [R0+0xb8] ;  /* 0x0000b80000197983 */ /* 0x002f620000100800 */
[----:B------:R-:W-:-:S03]  /*3170*/  IADD3 R26, PT, PT, R9, R8, RZ ;  /* 0x00000008091a7210 */ /* 0x000fc60007ffe0ff */
[----:B------:R-:W5:Y:S04]  /*3180*/  LDL R19, [R0+0xbc] ;  /* 0x0000bc0000137983 */ /* 0x000f680000100800 */
[----:B------:R-:W5:Y:S04]  /*3190*/  LDL R8, [R0+0xa8] ;  /* 0x0000a80000087983 */ /* 0x000f680000100800 */
[----:B------:R-:W-:Y:S01]  /*31a0*/  STL [R0+0xa0], R26 ;  /* 0x0000a01a00007387 */ /* 0x000fe20000100800 */
[----:B------:R-:W-:-:S03]  /*31b0*/  IMAD.IADD R27, R7, 0x1, R6 ;  /* 0x00000001071b7824 */ /* 0x000fc600078e0206 */
[----:B------:R-:W5:Y:S04]  /*31c0*/  LDL R6, [R0+0xb4] ;  /* 0x0000b40000067983 */ /* 0x000f680000100800 */
[----:B------:R-:W5:Y:S01]  /*31d0*/  LDL R7, [R0+0xa0] ;  /* 0x0000a00000077983 */ /* 0x000f620000100800 */
[----:B------:R-:W-:-:S03]  /*31e0*/  UIADD3 UR4, UPT, UPT, UR4, 0x34, URZ ;  /* 0x0000003404047890 */ /* 0x000fc6000fffe0ff */
[----:B------:R0:W-:Y:S01]  /*31f0*/  STL [R0+0x7c], R11 ;  /* 0x00007c0b00007387 */ /* 0x0001e20000100800 */
[----:B------:R-:W-:-:S03]  /*3200*/  UISETP.NE.AND UP0, UPT, UR4, 0x270c, UPT ;  /* 0x0000270c0400788c */ /* 0x000fc6000bf05270 */
[----:B------:R-:W-:Y:S04]  /*3210*/  STL [R0+0x6c], R12 ;  /* 0x00006c0c00007387 */ /* 0x000fe80000100800 */
[----:B------:R-:W-:Y:S04]  /*3220*/  STL [R0+0x54], R15 ;  /* 0x0000540f00007387 */ /* 0x000fe80000100800 */
[----:B------:R-:W-:Y:S04]  /*3230*/  STL [R0+0x68], R14 ;  /* 0x0000680e00007387 */ /* 0x000fe80000100800 */
[----:B------:R-:W-:Y:S04]  /*3240*/  STL [R0+0x64], R13 ;  /* 0x0000640d00007387 */ /* 0x000fe80000100800 */
[----:B------:R-:W-:Y:S04]  /*3250*/  STL [R0+0x78], R22 ;  /* 0x0000781600007387 */ /* 0x000fe80000100800 */
[----:B------:R-:W-:Y:S04]  /*3260*/  STL [R0+0x8c], R9 ;  /* 0x00008c0900007387 */ /* 0x000fe80000100800 */
[----:B------:R-:W-:Y:S01]  /*3270*/  STL [R0+0x74], R27 ;  /* 0x0000741b00007387 */ /* 0x000fe20000100800 */
[----:B--2---:R-:W-:-:S04]  /*3280*/  IMAD.IADD R16, R16, 0x1, R5 ;  /* 0x0000000110107824 */ /* 0x004fc800078e0205 */
[----:B------:R-:W-:Y:S01]  /*3290*/  IMAD.IADD R17, R16, 0x1, R17 ;  /* 0x0000000110117824 */ /* 0x000fe200078e0211 */
[----:B---3--:R-:W-:-:S04]  /*32a0*/  IADD3 R2, PT, PT, R27, R2, RZ ;  /* 0x000000021b027210 */ /* 0x008fc80007ffe0ff */
[----:B------:R-:W-:Y:S02]  /*32b0*/  IADD3 R3, PT, PT, R2, R3, RZ ;  /* 0x0000000302037210 */ /* 0x000fe40007ffe0ff */
[----:B----4-:R-:W-:Y:S01]  /*32c0*/  IADD3 R23, PT, PT, R23, R24, RZ ;  /* 0x0000001817177210 */ /* 0x010fe20007ffe0ff */
[----:B------:R1:W-:Y:S01]  /*32d0*/  STL [R0+0x88], R2 ;  /* 0x0000880200007387 */ /* 0x0003e20000100800 */
[----:B0-----:R-:W-:-:S03]  /*32e0*/  IMAD.IADD R11, R17, 0x1, R18 ;  /* 0x00000001110b7824 */ /* 0x001fc600078e0212 */
[----:B------:R0:W-:Y:S01]  /*32f0*/  STL [R0+0x9c], R3 ;  /* 0x00009c0300007387 */ /* 0x0001e20000100800 */
[----:B------:R-:W-:Y:S01]  /*3300*/  IMAD.IADD R5, R20, 0x1, R11 ;  /* 0x0000000114057824 */ /* 0x000fe200078e020b */
[----:B-----5:R-:W-:Y:S02]  /*3310*/  IADD3 R10, PT, PT, R10, R21, RZ ;  /* 0x000000150a0a7210 */ /* 0x020fe40007ffe0ff */
[----:B------:R-:W-:Y:S02]  /*3320*/  IADD3 R29, PT, PT, R3, R4, RZ ;  /* 0x00000004031d7210 */ /* 0x000fe40007ffe0ff */
[----:B-1----:R-:W-:Y:S01]  /*3330*/  IADD3 R2, PT, PT, R25, R10, RZ ;  /* 0x0000000a19027210 */ /* 0x002fe20007ffe0ff */
[----:B------:R-:W-:-:S04]  /*3340*/  IMAD.IADD R8, R23, 0x1, R8 ;  /* 0x0000000117087824 */ /* 0x000fc800078e0208 */
[----:B------:R-:W-:Y:S01]  /*3350*/  IMAD.IADD R4, R8, 0x1, R19 ;  /* 0x0000000108047824 */ /* 0x000fe200078e0213 */
        /* <DEDUP_REMOVED lines=14> */
[----:B------:R-:W2:Y:S04]  /*3440*/  LDL R7, [R1] ;  /* 0x0000000001077983 */ /* 0x000ea80000100800 */
[----:B------:R-:W2:Y:S04]  /*3450*/  LDL R0, [R1+0x28] ;  /* 0x0000280001007983 */ /* 0x000ea80000100800 */
[----:B------:R-:W3:Y:S04]  /*3460*/  LDL R3, [R1+0x4] ;  /* 0x0000040001037983 */ /* 0x000ee80000100800 */
[----:B------:R-:W3:Y:S04]  /*3470*/  LDL R4, [R1+0x2c] ;  /* 0x00002c0001047983 */ /* 0x000ee80000100800 */
[----:B------:R-:W4:Y:S04]  /*3480*/  LDL R5, [R1+0x8] ;  /* 0x0000080001057983 */ /* 0x000f280000100800 */
[----:B------:R-:W4:Y:S01]  /*3490*/  LDL R6, [R1+0x30] ;  /* 0x0000300001067983 */ /* 0x000f220000100800 */
[----:B------:R-:W-:Y:S01]  /*34a0*/  UMOV UR4, URZ ;  /* 0x000000ff00047c82 */ /* 0x000fe20008000000 */
[----:B--2---:R-:W-:Y:S01]  /*34b0*/  IADD3 R2, PT, PT, R7, R0, RZ ;  /* 0x0000000007027210 */ /* 0x004fe20007ffe0ff */
[----:B------:R-:W-:-:S04]  /*34c0*/  VIADD R0, R1, 0x40 ;  /* 0x0000004001007836 */ /* 0x000fc80000000000 */
[----:B------:R0:W-:Y:S01]  /*34d0*/  STL [R1+0x28], R2 ;  /* 0x0000280201007387 */ /* 0x0001e20000100800 */
[----:B---3--:R-:W-:-:S05]  /*34e0*/  IMAD.IADD R4, R3, 0x1, R4 ;  /* 0x0000000103047824 */ /* 0x008fca00078e0204 */
[----:B------:R0:W-:Y:S01]  /*34f0*/  STL [R1+0x2c], R4 ;  /* 0x00002c0401007387 */ /* 0x0001e20000100800 */
[----:B----4-:R-:W-:-:S05]  /*3500*/  IADD3 R6, PT, PT, R5, R6, RZ ;  /* 0x0000000605067210 */ /* 0x010fca0007ffe0ff */
[----:B------:R0:W-:Y:S02]  /*3510*/  STL [R1+0x30], R6 ;  /* 0x0000300601007387 */ /* 0x0001e40000100800 */
.L_x_4:
[----:B0-----:R-:W2:Y:S04]  /*3520*/  LDL R2, [R0+-0x34] ;  /* 0xffffcc0000027983 */ /* 0x001ea80000100800 */
[----:B------:R-:W2:Y:S04]  /*3530*/  LDL R3, [R0+-0xc] ;  /* 0xfffff40000037983 */ /* 0x000ea80000100800 */
[----:B------:R-:W3:Y:S04]  /*3540*/  LDL R4, [R0+-0x30] ;  /* 0xffffd00000047983 */ /* 0x000ee80000100800 */
[----:B------:R-:W3:Y:S04]  /*3550*/  LDL R5, [R0+-0x8] ;  /* 0xfffff80000057983 */ /* 0x000ee80000100800 */
[----:B------:R-:W4:Y:S04]  /*3560*/  LDL R6, [R0+-0x2c] ;  /* 0xffffd40000067983 */ /* 0x000f280000100800 */
[----:B------:R-:W4:Y:S04]  /*3570*/  LDL R7, [R0+-0x4] ;  /* 0xfffffc0000077983 */ /* 0x000f280000100800 */
[----:B------:R-:W5:Y:S04]  /*3580*/  LDL R8, [R0+-0x28] ;  /* 0xffffd80000087983 */ /* 0x000f680000100800 */
[----:B------:R-:W5:Y:S04]  /*3590*/  LDL R9, [R0] ;  /* 0x0000000000097983 */ /* 0x000f680000100800 */
[----:B------:R-:W5:Y:S04]  /*35a0*/  LDL R17, [R0+0x4] ;  /* 0x0000040000117983 */ /* 0x000f680000100800 */
[----:B------:R-:W5:Y:S04]  /*35b0*/  LDL R11, [R0+0x8] ;  /* 0x00000800000b7983 */ /* 0x000f680000100800 */
[----:B------:R-:W5:Y:S04]  /*35c0*/  LDL R21, [R0+0xc] ;  /* 0x00000c0000157983 */ /* 0x000f680000100800 */
[----:B------:R-:W5:Y:S04]  /*35d0*/  LDL R12, [R0+-0x14] ;  /* 0xffffec00000c7983 */ /* 0x000f680000100800 */
[----:B------:R-:W5:Y:S04]  /*35e0*/  LDL R23, [R0+0x14] ;  /* 0x0000140000177983 */ /* 0x000f680000100800 */
[----:B------:R-:W5:Y:S04]  /*35f0*/  LDL R10, [R0+-0x18] ;  /* 0xffffe800000a7983 */ /* 0x000f680000100800 */
[----:B------:R-:W5:Y:S04]  /*3600*/  LDL R13, [R0+0x10] ;  /* 0x00001000000d7983 */ /* 0x000f680000100800 */
[----:B------:R-:W5:Y:S04]  /*3610*/  LDL R14, [R0+-0x10] ;  /* 0xfffff000000e7983 */ /* 0x000f680000100800 */
[----:B------:R-:W5:Y:S04]  /*3620*/  LDL R15, [R0+0x18] ;  /* 0x00001800000f7983 */ /* 0x000f680000100800 */
[----:B------:R-:W5:Y:S04]  /*3630*/  LDL R25, [R0+0x1c] ;  /* 0x00001c0000197983 */ /* 0x000f680000100800 */
[----:B------:R-:W5:Y:S04]  /*3640*/  LDL R19, [R0+0x20] ;  /* 0x0000200000137983 */ /* 0x000f680000100800 */
[----:B------:R-:W5:Y:S04]  /*3650*/  LDL R27, [R0+0x24] ;  /* 0x00002400001b7983 */ /* 0x000f680000100800 */
[----:B------:R-:W5:Y:S01]  /*3660*/  LDL R29, [R0+0x9c] ;  /* 0x00009c00001d7983 */ /* 0x000f620000100800 */
[----:B--2---:R-:W-:-:S03]  /*3670*/  IADD3 R3, PT, PT, R2, R3, RZ ;  /* 0x0000000302037210 */ /* 0x004fc60007ffe0ff */
[----:B------:R-:W2:Y:S04]  /*3680*/  LDL R2, [R0+0x28] ;  /* 0x0000280000027983 */ /* 0x000ea80000100800 */
[----:B------:R0:W-:Y:S01]  /*3690*/  STL [R0+-0xc], R3 ;  /* 0xfffff40300007387 */ /* 0x0001e20000100800 */
[----:B---3--:R-:W-:-:S03]  /*36a0*/  IMAD.IADD R5, R4, 0x1, R5 ;  /* 0x0000000104057824 */ /* 0x008fc600078e0205 */
[----:B------:R-:W3:Y:S04]  /*36b0*/  LDL R4, [R0+-0x24] ;  /* 0xffffdc0000047983 */ /* 0x000ee80000100800 */
[----:B------:R-:W-:Y:S01]  /*36c0*/  STL [R0+-0x8], R5 ;  /* 0xfffff80500007387 */ /* 0x000fe20000100800 */
[----:B----4-:R-:W-:-:S03]  /*36d0*/  IADD3 R7, PT, PT, R6, R7, RZ ;  /* 0x0000000706077210 */ /* 0x010fc60007ffe0ff */
[----:B------:R-:W4:Y:S04]  /*36e0*/  LDL R6, [R0+-0x20] ;  /* 0xffffe00000067983 */ /* 0x000f280000100800 */
[----:B------:R-:W-:Y:S01]  /*36f0*/  STL [R0+-0x4], R7 ;  /* 0xfffffc0700007387 */ /* 0x000fe20000100800 */
[----:B-----5:R-:W-:-:S03]  /*3700*/  IMAD.IADD R9, R8, 0x1, R9 ;  /* 0x0000000108097824 */ /* 0x020fc600078e0209 */
[----:B------:R-:W5:Y:S04]  /*3710*/  LDL R8, [R0+-0x1c] ;  /* 0xffffe40000087983 */ /* 0x000f680000100800 */
[----:B------:R1:W-:Y:S04]  /*3720*/  STL [R0], R9 ;  /* 0x0000000900007387 */ /* 0x0003e80000100800 */
[----:B------:R-:W2:Y:S04]  /*3730*/  LDL R16, [R0+-0xc] ;  /* 0xfffff40000107983 */ /* 0x000ea80000100800 */
[----:B------:R-:W2:Y:S04]  /*3740*/  LDL R18, [R0+-0x8] ;  /* 0xfffff80000127983 */ /* 0x000ea80000100800 */
[----:B------:R-:W2:Y:S04]  /*3750*/  LDL R20, [R0+-0x4] ;  /* 0xfffffc0000147983 */ /* 0x000ea80000100800 */
[----:B0-----:R-:W2:Y:S01]  /*3760*/  LDL R3, [R0] ;  /* 0x0000000000037983 */ /* 0x001ea20000100800 */
[----:B-1----:R-:W-:-:S03]  /*3770*/  IADD3 R9, PT, PT, R12, R23, RZ ;  /* 0x000000170c097210 */ /* 0x002fc60007ffe0ff */
[----:B------:R-:W2:Y:S01]  /*3780*/  LDL R23, [R0+0x88] ;  /* 0x0000880000177983 */ /* 0x000ea20000100800 */
[----:B------:R-:W-:-:S03]  /*3790*/  IMAD.IADD R13, R10, 0x1, R13 ;  /* 0x000000010a0d7824 */ /* 0x000fc600078e020d */
[----:B------:R0:W-:Y:S01]  /*37a0*/  STL [R0+0x14], R9 ;  /* 0x0000140900007387 */ /* 0x0001e20000100800 */
[----:B------:R-:W-:-:S03]  /*37b0*/  IMAD.IADD R15, R14, 0x1, R15 ;  /* 0x000000010e0f7824 */ /* 0x000fc600078e020f */
[----:B------:R1:W-:Y:S04]  /*37c0*/  STL [R0+0x10], R13 ;  /* 0x0000100d00007387 */ /* 0x0003e80000100800 */
[----:B------:R1:W-:Y:S04]  /*37d0*/  STL [R0+0x18], R15 ;  /* 0x0000180f00007387 */ /* 0x0003e80000100800 */
[----:B0-----:R-:W2:Y:S04]  /*37e0*/  LDL R9, [R0+0x34] ;  /* 0x0000340000097983 */ /* 0x001ea80000100800 */
[----:B-1----:R-:W2:Y:S04]  /*37f0*/  LDL R13, [R0+0x3c] ;  /* 0x00003c00000d7983 */ /* 0x002ea80000100800 */
[----:B------:R-:W2:Y:S04]  /*3800*/  LDL R10, [R0+0x10] ;  /* 0x00001000000a7983 */ /* 0x000ea80000100800 */
[----:B------:R-:W2:Y:S04]  /*3810*/  LDL R12, [R0+0x14] ;  /* 0x00001400000c7983 */ /* 0x000ea80000100800 */
[----:B------:R-:W2:Y:S04]  /*3820*/  LDL R15, [R0+0x40] ;  /* 0x00004000000f7983 */ /* 0x000ea80000100800 */
[----:B------:R-:W2:Y:S01]  /*3830*/  LDL R14, [R0+0x18] ;  /* 0x00001800000e7983 */ /* 0x000ea20000100800 */
[----:B---3--:R-:W-:Y:S01]  /*3840*/  IADD3 R5, PT, PT, R4, R17, RZ ;  /* 0x0000001104057210 */ /* 0x008fe20007ffe0ff */
[----:B----4-:R-:W-:-:S04]  /*3850*/  IMAD.IADD R11, R6, 0x1, R11 ;  /* 0x00000001060b7824 */ /* 0x010fc800078e020b */
[----:B------:R0:W-:Y:S01]  /*3860*/  STL [R0+0x4], R5 ;  /* 0x0000040500007387 */ /* 0x0001e20000100800 */
[----:B-----5:R-:W-:-:S03]  /*3870*/  IADD3 R7, PT, PT, R8, R21, RZ ;  /* 0x0000001508077210 */ /* 0x020fc60007ffe0ff */
[----:B------:R-:W-:Y:S01]  /*3880*/  STL [R0+0x8], R11 ;  /* 0x0000080b00007387 */ /* 0x000fe20000100800 */
[----:B--2---:R-:W-:Y:S01]  /*3890*/  IADD3 R17, PT, PT, R16, R25, RZ ;  /* 0x0000001910117210 */ /* 0x004fe20007ffe0ff */
[----:B------:R-:W-:Y:S02]  /*38a0*/  IMAD.IADD R19, R18, 0x1, R19 ;  /* 0x0000000112137824 */ /* 0x000fe400078e0213 */
[----:B0-----:R-:W2:Y:S01]  /*38b0*/  LDL R5, [R0+0x2c] ;  /* 0x00002c0000057983 */ /* 0x001ea20000100800 */
[----:B------:R-:W-:Y:S01]  /*38c0*/  IADD3 R21, PT, PT, R20, R27, RZ ;  /* 0x0000001b14157210 */ /* 0x000fe20007ffe0ff */
[----:B------:R-:W-:Y:S02]  /*38d0*/  IMAD.IADD R3, R3, 0x1, R2 ;  /* 0x0000000103037824 */ /* 0x000fe400078e0202 */
[----:B------:R0:W-:Y:S04]  /*38e0*/  STL [R0+0xc], R7 ;  /* 0x00000c0700007387 */ /* 0x0001e80000100800 */
[----:B------:R1:W-:Y:S04]  /*38f0*/  STL [R0+0x1c], R17 ;  /* 0x00001c1100007387 */ /* 0x0003e80000100800 */
[----:B------:R3:W-:Y:S04]  /*3900*/  STL [R0+0x20], R19 ;  /* 0x0000201300007387 */ /* 0x0007e80000100800 */
[----:B------:R4:W-:Y:S04]  /*3910*/  STL [R0+0x24], R21 ;  /* 0x0000241500007387 */ /* 0x0009e80000100800 */
[----:B------:R5:W-:Y:S04]  /*3920*/  STL [R0+0x28], R3 ;  /* 0x0000280300007387 */ /* 0x000be80000100800 */
[----:B0-----:R-:W2:Y:S04]  /*3930*/  LDL R7, [R0+0x30] ;  /* 0x0000300000077983 */ /* 0x001ea80000100800 */
[----:B------:R-:W2:Y:S04]  /*3940*/  LDL R4, [R0+0x4] ;  /* 0x0000040000047983 */ /* 0x000ea80000100800 */
[----:B------:R-:W2:Y:S04]  /*3950*/  LDL R6, [R0+0x8] ;  /* 0x0000080000067983 */ /* 0x000ea80000100800 */
[----:B------:R-:W2:Y:S04]  /*3960*/  LDL R8, [R0+0xc] ;  /* 0x00000c0000087983 */ /* 0x000ea80000100800 */
[----:B------:R-:W2:Y:S04]  /*3970*/  LDL R11, [R0+0x38] ;  /* 0x00003800000b7983 */ /* 0x000ea80000100800 */
[----:B-1----:R-:W2:Y:S04]  /*3980*/  LDL R17, [R0+0x44] ;  /* 0x0000440000117983 */ /* 0x002ea80000100800 */
[----:B---3--:R-:W3:Y:S04]  /*3990*/  LDL R19, [R0+0x48] ;  /* 0x0000480000137983 */ /* 0x008ee80000100800 */
[----:B----4-:R-:W4:Y:S04]  /*39a0*/  LDL R21, [R0+0x4c] ;  /* 0x00004c0000157983 */ /* 0x010f280000100800 */
[----:B------:R-:W4:Y:S04]  /*39b0*/  LDL R2, [R0+0x50] ;  /* 0x0000500000027983 */ /* 0x000f280000100800 */
[----:B------:R-:W3:Y:S04]  /*39c0*/  LDL R16, [R0+0x1c] ;  /* 0x00001c0000107983 */ /* 0x000ee80000100800 */
[----:B------:R-:W4:Y:S04]  /*39d0*/  LDL R18, [R0+0x20] ;  /* 0x0000200000127983 */ /* 0x000f280000100800 */
[----:B------:R-:W4:Y:S04]  /*39e0*/  LDL R20, [R0+0x24] ;  /* 0x0000240000147983 */ /* 0x000f280000100800 */
[----:B-----5:R-:W5:Y:S01]  /*39f0*/  LDL R3, [R0+0x28] ;  /* 0x0000280000037983 */ /* 0x020f620000100800 */
[----:B------:R-:W-:Y:S01]  /*3a00*/  IADD3 R13, PT, PT, R12, R13, RZ ;  /* 0x0000000d0c0d7210 */ /* 0x000fe20007ffe0ff */
[----:B------:R-:W-:-:S02]  /*3a10*/  IMAD.IADD R15, R14, 0x1, R15 ;  /* 0x000000010e0f7824 */ /* 0x000fc400078e020f */
[----:B------:R-:W5:Y:S04]  /*3a20*/  LDL R25, [R0+0x84] ;  /* 0x0000840000197983 */ /* 0x000f680000100800 */
[----:B------:R0:W-:Y:S04]  /*3a30*/  STL [R0+0x3c], R13 ;  /* 0x00003c0d00007387 */ /* 0x0001e80000100800 */
[----:B------:R1:W-:Y:S04]  /*3a40*/  STL [R0+0x40], R15 ;  /* 0x0000400f00007387 */ /* 0x0003e80000100800 */
[----:B------:R-:W5:Y:S04]  /*3a50*/  LDL R12, [R0+0x3c] ;  /* 0x00003c00000c7983 */ /* 0x000f680000100800 */
[----:B0-----:R-:W5:Y:S04]  /*3a60*/  LDL R13, [R0+0x64] ;  /* 0x00006400000d7983 */ /* 0x001f680000100800 */
[----:B-1----:R-:W5:Y:S04]  /*3a70*/  LDL R15, [R0+0x68] ;  /* 0x00006800000f7983 */ /* 0x002f680000100800 */
[----:B------:R-:W5:Y:S04]  /*3a80*/  LDL R14, [R0+0x40] ;  /* 0x00004000000e7983 */ /* 0x000f680000100800 */
[----:B------:R-:W5:Y:S01]  /*3a90*/  LDL R27, [R0+0x8c] ;  /* 0x00008c00001b7983 */ /* 0x000f620000100800 */
[----:B--2---:R-:W-:Y:S01]  /*3aa0*/  IADD3 R5, PT, PT, R4, R5, RZ ;  /* 0x0000000504057210 */ /* 0x004fe20007ffe0ff */
[----:B------:R-:W-:Y:S01]  /*3ab0*/  IMAD.IADD R7, R6, 0x1, R7 ;  /* 0x0000000106077824 */ /* 0x000fe200078e0207 */
[----:B------:R-:W-:Y:S01]  /*3ac0*/  IADD3 R9, PT, PT, R8, R9, RZ ;  /* 0x0000000908097210 */ /* 0x000fe20007ffe0ff */
[----:B------:R-:W-:-:S02]  /*3ad0*/  IMAD.IADD R11, R10, 0x1, R11 ;  /* 0x000000010a0b7824 */ /* 0x000fc400078e020b */
[----:B------:R0:W-:Y:S04]  /*3ae0*/  STL [R0+0x2c], R5 ;  /* 0x00002c0500007387 */ /* 0x0001e80000100800 */
[----:B------:R1:W-:Y:S04]  /*3af0*/  STL [R0+0x30], R7 ;  /* 0x0000300700007387 */ /* 0x0003e80000100800 */
[----:B------:R2:W-:Y:S04]  /*3b00*/  STL [R0+0x34], R9 ;  /* 0x0000340900007387 */ /* 0x0005e80000100800 */
[----:B------:R2:W-:Y:S04]  /*3b10*/  STL [R0+0x38], R11 ;  /* 0x0000380b00007387 */ /* 0x0005e80000100800 */
[----:B0-----:R-:W2:Y:S01]  /*3b20*/  LDL R5, [R0+0x54] ;  /* 0x0000540000057983 */ /* 0x001ea20000100800 */
[----:B---3--:R-:W-:-:S03]  /*3b30*/  IADD3 R17, PT, PT, R16, R17, RZ ;  /* 0x0000001110117210 */ /* 0x008fc60007ffe0ff */
[----:B-1----:R-:W3:Y:S01]  /*3b40*/  LDL R7, [R0+0x58] ;  /* 0x0000580000077983 */ /* 0x002ee20000100800 */
[----:B----4-:R-:W-:Y:S01]  /*3b50*/  IMAD.IADD R19, R18, 0x1, R19 ;  /* 0x0000000112137824 */ /* 0x010fe200078e0213 */
[----:B------:R-:W-:Y:S01]  /*3b60*/  IADD3 R21, PT, PT, R20, R21, RZ ;  /* 0x0000001514157210 */ /* 0x000fe20007ffe0ff */
[----:B-----5:R-:W-:Y:S01]  /*3b70*/  IMAD.IADD R3, R3, 0x1, R2 ;  /* 0x0000000103037824 */ /* 0x020fe200078e0202 */
[----:B------:R0:W-:Y:S04]  /*3b80*/  STL [R0+0x44], R17 ;  /* 0x0000441100007387 */ /* 0x0001e80000100800 */
[----:B------:R1:W-:Y:S04]  /*3b90*/  STL [R0+0x48], R19 ;  /* 0x0000481300007387 */ /* 0x0003e80000100800 */
[----:B------:R4:W-:Y:S04]  /*3ba0*/  STL [R0+0x4c], R21 ;  /* 0x00004c1500007387 */ /* 0x0009e80000100800 */
[----:B------:R5:W-:Y:S04]  /*3bb0*/  STL [R0+0x50], R3 ;  /* 0x0000500300007387 */ /* 0x000be80000100800 */
[----:B--2---:R-:W2:Y:S04]  /*3bc0*/  LDL R9, [R0+0x5c] ;  /* 0x00005c0000097983 */ /* 0x004ea80000100800 */
[----:B------:R-:W3:Y:S04]  /*3bd0*/  LDL R4, [R0+0x2c] ;  /* 0x00002c0000047983 */ /* 0x000ee80000100800 */
[----:B------:R-:W2:Y:S04]  /*3be0*/  LDL R6, [R0+0x30] ;  /* 0x0000300000067983 */ /* 0x000ea80000100800 */
[----:B------:R-:W2:Y:S04]  /*3bf0*/  LDL R8, [R0+0x34] ;  /* 0x0000340000087983 */ /* 0x000ea80000100800 */
[----:B------:R-:W2:Y:S04]  /*3c00*/  LDL R11, [R0+0x60] ;  /* 0x00006000000b7983 */ /* 0x000ea80000100800 */
[----:B------:R-:W2:Y:S04]  /*3c10*/  LDL R10, [R0+0x38] ;  /* 0x00003800000a7983 */ /* 0x000ea80000100800 */
[----:B0-----:R-:W2:Y:S04]  /*3c20*/  LDL R17, [R0+0x6c] ;  /* 0x00006c0000117983 */ /* 0x001ea80000100800 */
[----:B-1----:R-:W2:Y:S04]  /*3c30*/  LDL R19, [R0+0x70] ;  /* 0x0000700000137983 */ /* 0x002ea80000100800 */
[----:B----4-:R-:W4:Y:S04]  /*3c40*/  LDL R21, [R0+0x74] ;  /* 0x0000740000157983 */ /* 0x010f280000100800 */
[----:B------:R-:W4:Y:S04]  /*3c50*/  LDL R2, [R0+0x78] ;  /* 0x0000780000027983 */ /* 0x000f280000100800 */
[----:B------:R-:W4:Y:S04]  /*3c60*/  LDL R16, [R0+0x44] ;  /* 0x0000440000107983 */ /* 0x000f280000100800 */
[----:B------:R-:W4:Y:S04]  /*3c70*/  LDL R18, [R0+0x48] ;  /* 0x0000480000127983 */ /* 0x000f280000100800 */
[----:B------:R-:W4:Y:S04]  /*3c80*/  LDL R20, [R0+0x4c] ;  /* 0x00004c0000147983 */ /* 0x000f280000100800 */
[----:B-----5:R-:W5:Y:S01]  /*3c90*/  LDL R3, [R0+0x50] ;  /* 0x0000500000037983 */ /* 0x020f620000100800 */
[----:B------:R-:W-:Y:S01]  /*3ca0*/  IADD3 R13, PT, PT, R12, R13, RZ ;  /* 0x0000000d0c0d7210 */ /* 0x000fe20007ffe0ff */
[----:B------:R-:W-:-:S04]  /*3cb0*/  IMAD.IADD R15, R14, 0x1, R15 ;  /* 0x000000010e0f7824 */ /* 0x000fc800078e020f */
[----:B------:R-:W-:Y:S04]  /*3cc0*/  STL [R0+0x64], R13 ;  /* 0x0000640d00007387 */ /* 0x000fe80000100800 */
[----:B------:R-:W-:Y:S01]  /*3cd0*/  STL [R0+0x68], R15 ;  /* 0x0000680f00007387 */ /* 0x000fe20000100800 */
[----:B---3--:R-:W-:Y:S01]  /*3ce0*/  IADD3 R5, PT, PT, R4, R5, RZ ;  /* 0x0000000504057210 */ /* 0x008fe20007ffe0ff */
[----:B--2---:R-:W-:Y:S01]  /*3cf0*/  IMAD.IADD R7, R6, 0x1, R7 ;  /* 0x0000000106077824 */ /* 0x004fe200078e0207 */
[----:B------:R-:W-:-:S03]  /*3d00*/  IADD3 R9, PT, PT, R8, R9, RZ ;  /* 0x0000000908097210 */ /* 0x000fc60007ffe0ff */
[----:B------:R0:W-:Y:S01]  /*3d10*/  STL [R0+0x54], R5 ;  /* 0x0000540500007387 */ /* 0x0001e20000100800 */
[----:B------:R-:W-:-:S03]  /*3d20*/  IMAD.IADD R11, R10, 0x1, R11 ;  /* 0x000000010a0b7824 */ /* 0x000fc600078e020b */
[----:B------:R-:W-:Y:S04]  /*3d30*/  STL [R0+0x58], R7 ;  /* 0x0000580700007387 */ /* 0x000fe80000100800 */
[----:B------:R1:W-:Y:S04]  /*3d40*/  STL [R0+0x5c], R9 ;  /* 0x00005c0900007387 */ /* 0x0003e80000100800 */
[----:B------:R-:W-:Y:S04]  /*3d50*/  STL [R0+0x60], R11 ;  /* 0x0000600b00007387 */ /* 0x000fe80000100800 */
[----:B------:R-:W2:Y:S04]  /*3d60*/  LDL R10, [R0+0x80] ;  /* 0x00008000000a7983 */ /* 0x000ea80000100800 */
[----:B0-----:R-:W3:Y:S01]  /*3d70*/  LDL R5, [R0+0x54] ;  /* 0x0000540000057983 */ /* 0x001ee20000100800 */
[----:B----4-:R-:W-:-:S03]  /*3d80*/  IADD3 R17, PT, PT, R16, R17, RZ ;  /* 0x0000001110117210 */ /* 0x010fc60007ffe0ff */
[----:B-1----:R-:W2:Y:S01]  /*3d90*/  LDL R9, [R0+0x58] ;  /* 0x0000580000097983 */ /* 0x002ea20000100800 */
[----:B------:R-:W-:Y:S01]  /*3da0*/  IMAD.IADD R19, R18, 0x1, R19 ;  /* 0x0000000112137824 */ /* 0x000fe200078e0213 */
[----:B------:R-:W-:Y:S01]  /*3db0*/  IADD3 R21, PT, PT, R20, R21, RZ ;  /* 0x0000001514157210 */ /* 0x000fe20007ffe0ff */
[----:B-----5:R-:W-:Y:S01]  /*3dc0*/  IMAD.IADD R3, R3, 0x1, R2 ;  /* 0x0000000103037824 */ /* 0x020fe200078e0202 */
[----:B------:R-:W-:Y:S04]  /*3dd0*/  STL [R0+0x6c], R17 ;  /* 0x00006c1100007387 */ /* 0x000fe80000100800 */
[----:B------:R0:W-:Y:S04]  /*3de0*/  STL [R0+0x70], R19 ;  /* 0x0000701300007387 */ /* 0x0001e80000100800 */
[----:B------:R1:W-:Y:S04]  /*3df0*/  STL [R0+0x74], R21 ;  /* 0x0000741500007387 */ /* 0x0003e80000100800 */
[----:B------:R4:W-:Y:S04]  /*3e00*/  STL [R0+0x78], R3 ;  /* 0x0000780300007387 */ /* 0x0009e80000100800 */
[----:B------:R-:W3:Y:S04]  /*3e10*/  LDL R20, [R0+0x7c] ;  /* 0x00007c0000147983 */ /* 0x000ee80000100800 */
[----:B------:R-:W5:Y:S04]  /*3e20*/  LDL R12, [R0+0x5c] ;  /* 0x00005c00000c7983 */ /* 0x000f680000100800 */
[----:B------:R-:W5:Y:S04]  /*3e30*/  LDL R14, [R0+0x60] ;  /* 0x00006000000e7983 */ /* 0x000f680000100800 */
[----:B------:R-:W5:Y:S04]  /*3e40*/  LDL R16, [R0+0x64] ;  /* 0x0000640000107983 */ /* 0x000f680000100800 */
[----:B0-----:R-:W5:Y:S04]  /*3e50*/  LDL R19, [R0+0x90] ;  /* 0x0000900000137983 */ /* 0x001f680000100800 */
[----:B-1----:R-:W5:Y:S04]  /*3e60*/  LDL R21, [R0+0x94] ;  /* 0x0000940000157983 */ /* 0x002f680000100800 */
[----:B------:R-:W5:Y:S04]  /*3e70*/  LDL R7, [R0+0x98] ;  /* 0x0000980000077983 */ /* 0x000f680000100800 */
[----:B------:R-:W5:Y:S04]  /*3e80*/  LDL R2, [R0+0xa0] ;  /* 0x0000a00000027983 */ /* 0x000f680000100800 */
[----:B------:R-:W5:Y:S04]  /*3e90*/  LDL R18, [R0+0x68] ;  /* 0x0000680000127983 */ /* 0x000f680000100800 */
[----:B------:R-:W5:Y:S04]  /*3ea0*/  LDL R4, [R0+0x6c] ;  /* 0x00006c0000047983 */ /* 0x000f680000100800 */
[----:B------:R-:W5:Y:S04]  /*3eb0*/  LDL R6, [R0+0x70] ;  /* 0x0000700000067983 */ /* 0x000f680000100800 */
[----:B------:R-:W5:Y:S04]  /*3ec0*/  LDL R8, [R0+0x74] ;  /* 0x0000740000087983 */ /* 0x000f680000100800 */
[----:B----4-:R-:W4:Y:S01]  /*3ed0*/  LDL R3, [R0+0x78] ;  /* 0x0000780000037983 */ /* 0x010f220000100800 */
[----:B------:R-:W-:-:S04]  /*3ee0*/  UIADD3 UR4, UPT, UPT, UR4, 0x2c, URZ ;  /* 0x0000002c04047890 */ /* 0x000fc8000fffe0ff */
[----:B------:R-:W-:Y:S01]  /*3ef0*/  UISETP.NE.AND UP0, UPT, UR4, 0x2704, UPT ;  /* 0x000027040400788c */ /* 0x000fe2000bf05270 */
[----:B--2---:R-:W-:-:S05]  /*3f00*/  IMAD.IADD R13, R9, 0x1, R10 ;  /* 0x00000001090d7824 */ /* 0x004fca00078e020a */
[----:B------:R-:W-:Y:S01]  /*3f10*/  STL [R0+0x80], R13 ;  /* 0x0000800d00007387 */ /* 0x000fe20000100800 */
[----:B---3--:R-:W-:Y:S02]  /*3f20*/  IADD3 R11, PT, PT, R5, R20, RZ ;  /* 0x00000014050b7210 */ /* 0x008fe40007ffe0ff */
[----:B-----5:R-:W-:Y:S01]  /*3f30*/  IADD3 R15, PT, PT, R12, R25, RZ ;  /* 0x000000190c0f7210 */ /* 0x020fe20007ffe0ff */
[----:B------:R-:W-:Y:S01]  /*3f40*/  IMAD.IADD R23, R14, 0x1, R23 ;  /* 0x000000010e177824 */ /* 0x000fe200078e0217 */
[----:B------:R-:W-:Y:S01]  /*3f50*/  IADD3 R17, PT, PT, R16, R27, RZ ;  /* 0x0000001b10117210 */ /* 0x000fe20007ffe0ff */
[----:B------:R-:W-:Y:S04]  /*3f60*/  STL [R0+0x7c], R11 ;  /* 0x00007c0b00007387 */ /* 0x000fe80000100800 */
[----:B------:R-:W-:Y:S04]  /*3f70*/  STL [R0+0x84], R15 ;  /* 0x0000840f00007387 */ /* 0x000fe80000100800 */
[----:B------:R-:W-:Y:S04]  /*3f80*/  STL [R0+0x88], R23 ;  /* 0x0000881700007387 */ /* 0x000fe80000100800 */
[----:B------:R-:W-:Y:S01]  /*3f90*/  STL [R0+0x8c], R17 ;  /* 0x00008c1100007387 */ /* 0x000fe20000100800 */
[----:B------:R-:W-:Y:S01]  /*3fa0*/  IMAD.IADD R19, R18, 0x1, R19 ;  /* 0x0000000112137824 */ /* 0x000fe200078e0213 */
[----:B------:R-:W-:Y:S01]  /*3fb0*/  IADD3 R5, PT, PT, R4, R21, RZ ;  /* 0x0000001504057210 */ /* 0x000fe20007ffe0ff */
[----:B------:R-:W-:Y:S01]  /*3fc0*/  IMAD.IADD R7, R6, 0x1, R7 ;  /* 0x0000000106077824 */ /* 0x000fe200078e0207 */
[----:B------:R-:W-:Y:S01]  /*3fd0*/  IADD3 R9, PT, PT, R8, R29, RZ ;  /* 0x0000001d08097210 */ /* 0x000fe20007ffe0ff */
[----:B----4-:R-:W-:Y:S01]  /*3fe0*/  IMAD.IADD R3, R3, 0x1, R2 ;  /* 0x0000000103037824 */ /* 0x010fe200078e0202 */
[----:B------:R-:W-:Y:S04]  /*3ff0*/  STL [R0+0x90], R19 ;  /* 0x0000901300007387 */ /* 0x000fe80000100800 */
[----:B------:R-:W-:Y:S04]  /*4000*/  STL [R0+0x94], R5 ;  /* 0x0000940500007387 */ /* 0x000fe80000100800 */
[----:B------:R-:W-:Y:S04]  /*4010*/  STL [R0+0x98], R7 ;  /* 0x0000980700007387 */ /* 0x000fe80000100800 */
[----:B------:R-:W-:Y:S04]  /*4020*/  STL [R0+0x9c], R9 ;  /* 0x00009c0900007387 */ /* 0x000fe80000100800 */
[----:B------:R0:W-:Y:S02]  /*4030*/  STL [R0+0xa0], R3 ;  /* 0x0000a00300007387 */ /* 0x0001e40000100800 */
[----:B0-----:R-:W-:Y:S01]  /*4040*/  IADD3 R0, PT, PT, R0, 0xb0, RZ ;  /* 0x000000b000007810 */ /* 0x001fe20007ffe0ff */
[----:B------:R-:W-:Y:S06]  /*4050*/  BRA.U UP0, `(.L_x_4) ;  /* 0xfffffff500307547 */ /* 0x000fec000b83ffff */
[----:B------:R-:W2:Y:S04]  /*4060*/  LDL R2, [R1+0x4] ;  /* 0x0000040001027983 */ /* 0x000ea80000100800 */
[----:B------:R-:W2:Y:S04]  /*4070*/  LDL R17, [R1+0x54] ;  /* 0x0000540001117983 */ /* 0x000ea80000100800 */
[----:B------:R-:W3:Y:S04]  /*4080*/  LDL R3, [R1+0x8] ;  /* 0x0000080001037983 */ /* 0x000ee80000100800 */
[----:B------:R-:W3:Y:S04]  /*4090*/  LDL R4, [R1+0x58] ;  /* 0x0000580001047983 */ /* 0x000ee80000100800 */
[----:B------:R-:W4:Y:S04]  /*40a0*/  LDL R5, [R1+0xc] ;  /* 0x00000c0001057983 */ /* 0x000f280000100800 */
        /* <DEDUP_REMOVED lines=11> */
[----:B------:R-:W5:Y:S04]  /*4160*/  LDL R19, [R1] ;  /* 0x0000000001137983 */ /* 0x000f680000100800 */
[----:B------:R-:W5:Y:S01]  /*4170*/  LDL R0, [R1+0x50] ;  /* 0x0000500001007983 */ /* 0x000f620000100800 */
[----:B------:R-:W-:Y:S01]  /*4180*/  UMOV UR4, 0x8 ;  /* 0x0000000800047882 */ /* 0x000fe20000000000 */
[----:B--2---:R-:W-:Y:S01]  /*4190*/  IADD3 R2, PT, PT, R2, R17, RZ ;  /* 0x0000001102027210 */ /* 0x004fe20007ffe0ff */
[----:B---3--:R-:W-:-:S04]  /*41a0*/  IMAD.IADD R4, R3, 0x1, R4 ;  /* 0x0000000103047824 */ /* 0x008fc800078e0204 */
[----:B------:R-:W-:Y:S01]  /*41b0*/  STL [R1+0x54], R2 ;  /* 0x0000540201007387 */ /* 0x000fe20000100800 */
[----:B----4-:R-:W-:-:S03]  /*41c0*/  IADD3 R6, PT, PT, R5, R6, RZ ;  /* 0x0000000605067210 */ /* 0x010fc60007ffe0ff */
[----:B------:R-:W-:Y:S01]  /*41d0*/  STL [R1+0x58], R4 ;  /* 0x0000580401007387 */ /* 0x000fe20000100800 */
[----:B-----5:R-:W-:-:S03]  /*41e0*/  IMAD.IADD R8, R7, 0x1, R8 ;  /* 0x0000000107087824 */ /* 0x020fc600078e0208 */
[----:B------:R-:W-:Y:S01]  /*41f0*/  STL [R1+0x5c], R6 ;  /* 0x00005c0601007387 */ /* 0x000fe20000100800 */
[----:B------:R-:W-:-:S03]  /*4200*/  IADD3 R10, PT, PT, R9, R10, RZ ;  /* 0x0000000a090a7210 */ /* 0x000fc60007ffe0ff */
[----:B------:R-:W-:Y:S01]  /*4210*/  STL [R1+0x60], R8 ;  /* 0x0000600801007387 */ /* 0x000fe20000100800 */
[----:B------:R-:W-:-:S03]  /*4220*/  IMAD.IADD R12, R11, 0x1, R12 ;  /* 0x000000010b0c7824 */ /* 0x000fc600078e020c */
[----:B------:R-:W-:Y:S01]  /*4230*/  STL [R1+0x64], R10 ;  /* 0x0000640a01007387 */ /* 0x000fe20000100800 */
[----:B------:R-:W-:-:S03]  /*4240*/  IADD3 R14, PT, PT, R13, R14, RZ ;  /* 0x0000000e0d0e7210 */ /* 0x000fc60007ffe0ff */
[----:B------:R-:W-:Y:S01]  /*4250*/  STL [R1+0x68], R12 ;  /* 0x0000680c01007387 */ /* 0x000fe20000100800 */
[----:B------:R-:W-:-:S03]  /*4260*/  IMAD.IADD R16, R15, 0x1, R16 ;  /* 0x000000010f107824 */ /* 0x000fc600078e0210 */
[----:B------:R-:W-:Y:S04]  /*4270*/  STL [R1+0x6c], R14 ;  /* 0x00006c0e01007387 */ /* 0x000fe80000100800 */
[----:B------:R-:W-:Y:S01]  /*4280*/  STL [R1+0x70], R16 ;  /* 0x0000701001007387 */ /* 0x000fe20000100800 */
[----:B------:R-:W-:-:S05]  /*4290*/  IMAD.IADD R0, R19, 0x1, R0 ;  /* 0x0000000113007824 */ /* 0x000fca00078e0200 */
[----:B------:R0:W-:Y:S02]  /*42a0*/  STL [R1+0x50], R0 ;  /* 0x0000500001007387 */ /* 0x0001e40000100800 */
[----:B0-----:R-:W-:-:S07]  /*42b0*/  IADD3 R0, PT, PT, R1, 0x80, RZ ;  /* 0x0000008001007810 */ /* 0x001fce0007ffe0ff */
.L_x_5:
[----:B------:R-:W2:Y:S04]  /*42c0*/  LDL R13, [R0+-0x54] ;  /* 0xffffac00000d7983 */ /* 0x000ea80000100800 */
[----:B------:R-:W2:Y:S04]  /*42d0*/  LDL R12, [R0+-0x4] ;  /* 0xfffffc00000c7983 */ /* 0x000ea80000100800 */
[----:B------:R-:W3:Y:S04]  /*42e0*/  LDL R2, [R0+-0x5c] ;  /* 0xffffa40000027983 */ /* 0x000ee80000100800 */
[----:B------:R-:W3:Y:S04]  /*42f0*/  LDL R3, [R0+-0xc] ;  /* 0xfffff40000037983 */ /* 0x000ee80000100800 */
[----:B------:R-:W4:Y:S04]  /*4300*/  LDL R4, [R0+-0x58] ;  /* 0xffffa80000047983 */ /* 0x000f280000100800 */
[----:B------:R-:W4:Y:S04]  /*4310*/  LDL R7, [R0+-0x8] ;  /* 0xfffff80000077983 */ /* 0x000f280000100800 */
[----:B------:R-:W5:Y:S04]  /*4320*/  LDL R17, [R0+-0x50] ;  /* 0xffffb00000117983 */ /* 0x000f680000100800 */
[----:B------:R-:W5:Y:S04]  /*4330*/  LDL R6, [R0] ;  /* 0x0000000000067983 */ /* 0x000f680000100800 */
[----:B------:R-:W5:Y:S04]  /*4340*/  LDL R8, [R0+-0x4c] ;  /* 0xffffb40000087983 */ /* 0x000f680000100800 */
[----:B------:R-:W5:Y:S04]  /*4350*/  LDL R21, [R0+0x4] ;  /* 0x0000040000157983 */ /* 0x000f680000100800 */
[----:B------:R-:W5:Y:S04]  /*4360*/  LDL R9, [R0+-0x48] ;  /* 0xffffb80000097983 */ /* 0x000f680000100800 */
[----:B------:R-:W5:Y:S04]  /*4370*/  LDL R10, [R0+0x8] ;  /* 0x00000800000a7983 */ /* 0x000f680000100800 */
[----:B------:R-:W5:Y:S04]  /*4380*/  LDL R20, [R0+-0x38] ;  /* 0xffffc80000147983 */ /* 0x000f680000100800 */
        /* <DEDUP_REMOVED lines=11> */
[----:B------:R-:W5:Y:S04]  /*4440*/  LDL R28, [R0+0x64] ;  /* 0x00006400001c7983 */ /* 0x000f680000100800 */
[----:B------:R-:W5:Y:S01]  /*4450*/  LDL R24, [R0+0x68] ;  /* 0x0000680000187983 */ /* 0x000f620000100800 */
[----:B--2---:R-:W-:-:S03]  /*4460*/  IMAD.IADD R13, R13, 0x1, R12 ;  /* 0x000000010d0d7824 */ /* 0x004fc600078e020c */
[----:B------:R-:W2:Y:S01]  /*4470*/  LDL R12, [R0+-0x34] ;  /* 0xffffcc00000c7983 */ /* 0x000ea20000100800 */
[----:B---3--:R-:W-:-:S03]  /*4480*/  IMAD.IADD R5, R2, 0x1, R3 ;  /* 0x0000000102057824 */ /* 0x008fc600078e0203 */
[----:B------:R-:W3:Y:S04]  /*4490*/  LDL R2, [R0+-0x24] ;  /* 0xffffdc0000027983 */ /* 0x000ee80000100800 */
[----:B------:R0:W-:Y:S01]  /*44a0*/  STL [R0+-0xc], R5 ;  /* 0xfffff40500007387 */ /* 0x0001e20000100800 */
[----:B----4-:R-:W-:-:S03]  /*44b0*/  IADD3 R3, PT, PT, R4, R7, RZ ;  /* 0x0000000704037210 */ /* 0x010fc60007ffe0ff */
[----:B------:R-:W4:Y:S04]  /*44c0*/  LDL R4, [R0+-0x20] ;  /* 0xffffe00000047983 */ /* 0x000f280000100800 */
[----:B------:R-:W4:Y:S01]  /*44d0*/  LDL R7, [R0+0x30] ;  /* 0x0000300000077983 */ /* 0x000f220000100800 */
[----:B-----5:R-:W-:-:S03]  /*44e0*/  IADD3 R17, PT, PT, R17, R6, RZ ;  /* 0x0000000611117210 */ /* 0x020fc60007ffe0ff */
[----:B------:R-:W5:Y:S04]  /*44f0*/  LDL R6, [R0+0x28] ;  /* 0x0000280000067983 */ /* 0x000f680000100800 */
[----:B0-----:R-:W3:Y:S01]  /*4500*/  LDL R5, [R0+0x2c] ;  /* 0x00002c0000057983 */ /* 0x001ee20000100800 */
[----:B------:R-:W-:-:S03]  /*4510*/  IMAD.IADD R21, R8, 0x1, R21 ;  /* 0x0000000108157824 */ /* 0x000fc600078e0215 */
[----:B------:R-:W5:Y:S01]  /*4520*/  LDL R8, [R0+0x24] ;  /* 0x0000240000087983 */ /* 0x000f620000100800 */
[----:B------:R-:W-:-:S03]  /*4530*/  IADD3 R23, PT, PT, R9, R10, RZ ;  /* 0x0000000a09177210 */ /* 0x000fc60007ffe0ff */
[----:B------:R-:W5:Y:S04]  /*4540*/  LDL R10, [R0+-0x30] ;  /* 0xffffd000000a7983 */ /* 0x000f680000100800 */
[----:B------:R-:W5:Y:S01]  /*4550*/  LDL R9, [R0+-0x28] ;  /* 0xffffd80000097983 */ /* 0x000f620000100800 */
[----:B------:R-:W-:-:S03]  /*4560*/  IADD3 R20, PT, PT, R20, R22, RZ ;  /* 0x0000001614147210 */ /* 0x000fc60007ffe0ff */
[----:B------:R-:W5:Y:S04]  /*4570*/  LDL R22, [R0+0x40] ;  /* 0x0000400000167983 */ /* 0x000f680000100800 */
[----:B------:R0:W-:Y:S01]  /*4580*/  STL [R0+0x18], R20 ;  /* 0x0000181400007387 */ /* 0x0001e20000100800 */
[----:B------:R-:W-:-:S03]  /*4590*/  IMAD.IADD R25, R14, 0x1, R25 ;  /* 0x000000010e197824 */ /* 0x000fc600078e0219 */
[----:B------:R-:W-:Y:S04]  /*45a0*/  STL [R0+-0x8], R3 ;  /* 0xfffff80300007387 */ /* 0x000fe80000100800 */
[----:B0-----:R-:W5:Y:S01]  /*45b0*/  LDL R20, [R0+-0x10] ;  /* 0xfffff00000147983 */ /* 0x001f620000100800 */
[----:B------:R-:W-:-:S03]  /*45c0*/  IADD3 R27, PT, PT, R16, R27, RZ ;  /* 0x0000001b101b7210 */ /* 0x000fc60007ffe0ff */
[----:B------:R-:W-:Y:S01]  /*45d0*/  STL [R0], R17 ;  /* 0x0000001100007387 */ /* 0x000fe20000100800 */
[----:B------:R-:W-:-:S03]  /*45e0*/  IMAD.IADD R29, R18, 0x1, R29 ;  /* 0x00000001121d7824 */ /* 0x000fc600078e021d */
[----:B------:R-:W-:Y:S04]  /*45f0*/  STL [R0+0x4], R21 ;  /* 0x0000041500007387 */ /* 0x000fe80000100800 */
[----:B------:R-:W-:Y:S04]  /*4600*/  STL [R0+0x8], R23 ;  /* 0x0000081700007387 */ /* 0x000fe80000100800 */
[----:B------:R-:W-:Y:S04]  /*4610*/  STL [R0+-0x4], R13 ;  /* 0xfffffc0d00007387 */ /* 0x000fe80000100800 */
[----:B------:R0:W-:Y:S04]  /*4620*/  STL [R0+0xc], R25 ;  /* 0x00000c1900007387 */ /* 0x0001e80000100800 */
[----:B------:R1:W-:Y:S04]  /*4630*/  STL [R0+0x10], R27 ;  /* 0x0000101b00007387 */ /* 0x0003e80000100800 */
[----:B------:R1:W-:Y:S04]  /*4640*/  STL [R0+0x14], R29 ;  /* 0x0000141d00007387 */ /* 0x0003e80000100800 */
[----:B------:R-:W5:Y:S04]  /*4650*/  LDL R14, [R0+-0x1c] ;  /* 0xffffe400000e7983 */ /* 0x000f680000100800 */
[----:B0-----:R-:W5:Y:S04]  /*4660*/  LDL R25, [R0+0x34] ;  /* 0x0000340000197983 */ /* 0x001f680000100800 */
[----:B------:R-:W5:Y:S04]  /*4670*/  LDL R16, [R0+-0x18] ;  /* 0xffffe80000107983 */ /* 0x000f680000100800 */
[----:B-1----:R-:W5:Y:S04]  /*4680*/  LDL R27, [R0+0x38] ;  /* 0x00003800001b7983 */ /* 0x002f680000100800 */
[----:B------:R-:W5:Y:S04]  /*4690*/  LDL R18, [R0+-0x14] ;  /* 0xffffec0000127983 */ /* 0x000f680000100800 */
[----:B------:R-:W5:Y:S04]  /*46a0*/  LDL R29, [R0+0x3c] ;  /* 0x00003c00001d7983 */ /* 0x000f680000100800 */
[----:B------:R-:W5:Y:S01]  /*46b0*/  LDL R13, [R0+-0x4] ;  /* 0xfffffc00000d7983 */ /* 0x000f620000100800 */
[----:B--2---:R-:W-:-:S03]  /*46c0*/  IMAD.IADD R19, R12, 0x1, R19 ;  /* 0x000000010c137824 */ /* 0x004fc600078e0213 */
[----:B------:R-:W2:Y:S04]  /*46d0*/  LDL R12, [R0+0x44] ;  /* 0x00004400000c7983 */ /* 0x000ea80000100800 */
[----:B------:R0:W-:Y:S04]  /*46e0*/  STL [R0+0x1c], R19 ;  /* 0x00001c1300007387 */ /* 0x0001e80000100800 */
[----:B0-----:R-:W2:Y:S01]  /*46f0*/  LDL R19, [R0+-0xc] ;  /* 0xfffff40000137983 */ /* 0x001ea20000100800 */
[----:B----4-:R-:W-:-:S03]  /*4700*/  IADD3 R23, PT, PT, R4, R7, RZ ;  /* 0x0000000704177210 */ /* 0x010fc60007ffe0ff */
[----:B------:R-:W4:Y:S04]  /*4710*/  LDL R4, [R0+0x58] ;  /* 0x0000580000047983 */ /* 0x000f280000100800 */
[----:B------:R-:W4:Y:S01]  /*4720*/  LDL R7, [R0+0x8] ;  /* 0x0000080000077983 */ /* 0x000f220000100800 */
[----:B---3--:R-:W-:-:S03]  /*4730*/  IMAD.IADD R21, R2, 0x1, R5 ;  /* 0x0000000102157824 */ /* 0x008fc600078e0205 */
[----:B------:R-:W3:Y:S01]  /*4740*/  LDL R2, [R0+0x54] ;  /* 0x0000540000027983 */ /* 0x000ee20000100800 */
[----:B-----5:R-:W-:-:S03]  /*4750*/  IMAD.IADD R11, R11, 0x1, R8 ;  /* 0x000000010b0b7824 */ /* 0x020fc600078e0208 */
[----:B------:R-:W5:Y:S04]  /*4760*/  LDL R8, [R0+0x4c] ;  /* 0x00004c0000087983 */ /* 0x000f680000100800 */
[----:B------:R-:W3:Y:S01]  /*4770*/  LDL R5, [R0+0x4] ;  /* 0x0000040000057983 */ /* 0x000ee20000100800 */
[----:B------:R-:W-:-:S03]  /*4780*/  IADD3 R3, PT, PT, R10, R15, RZ ;  /* 0x0000000f0a037210 */ /* 0x000fc60007ffe0ff */
[----:B------:R-:W3:Y:S01]  /*4790*/  LDL R10, [R0+0x48] ;  /* 0x00004800000a7983 */ /* 0x000ee20000100800 */
[----:B------:R-:W-:-:S03]  /*47a0*/  IADD3 R17, PT, PT, R9, R6, RZ ;  /* 0x0000000609117210 */ /* 0x000fc60007ffe0ff */
[----:B------:R-:W3:Y:S04]  /*47b0*/  LDL R6, [R0+0x50] ;  /* 0x0000500000067983 */ /* 0x000ee80000100800 */
[----:B------:R-:W3:Y:S04]  /*47c0*/  LDL R15, [R0+-0x8] ;  /* 0xfffff800000f7983 */ /* 0x000ee80000100800 */
[----:B------:R-:W3:Y:S04]  /*47d0*/  LDL R9, [R0] ;  /* 0x0000000000097983 */ /* 0x000ee80000100800 */
[----:B------:R-:W-:Y:S01]  /*47e0*/  STL [R0+0x20], R3 ;  /* 0x0000200300007387 */ /* 0x000fe20000100800 */
[----:B------:R-:W-:-:S03]  /*47f0*/  IADD3 R20, PT, PT, R20, R22, RZ ;  /* 0x0000001614147210 */ /* 0x000fc60007ffe0ff */
[----:B------:R-:W-:Y:S04]  /*4800*/  STL [R0+0x28], R17 ;  /* 0x0000281100007387 */ /* 0x000fe80000100800 */
[----:B------:R-:W-:Y:S04]  /*4810*/  STL [R0+0x2c], R21 ;  /* 0x00002c1500007387 */ /* 0x000fe80000100800 */
[----:B------:R-:W-:Y:S04]  /*4820*/  STL [R0+0x30], R23 ;  /* 0x0000301700007387 */ /* 0x000fe80000100800 */
[----:B------:R0:W-:Y:S04]  /*4830*/  STL [R0+0x24], R11 ;  /* 0x0000240b00007387 */ /* 0x0001e80000100800 */
[----:B------:R1:W-:Y:S04]  /*4840*/  STL [R0+0x40], R20 ;  /* 0x0000401400007387 */ /* 0x0003e80000100800 */
[----:B------:R-:W3:Y:S04]  /*4850*/  LDL R22, [R0+0x18] ;  /* 0x0000180000167983 */ /* 0x000ee80000100800 */
[----:B0-----:R-:W3:Y:S04]  /*4860*/  LDL R11, [R0+0x74] ;  /* 0x00007400000b7983 */ /* 0x001ee80000100800 */
[----:B-1----:R-:W3:Y:S01]  /*4870*/  LDL R20, [R0+0x14] ;  /* 0x0000140000147983 */ /* 0x002ee20000100800 */
[----:B------:R-:W-:-:S03]  /*4880*/  IMAD.IADD R25, R14, 0x1, R25 ;  /* 0x000000010e197824 */ /* 0x000fc600078e0219 */
[----:B------:R-:W3:Y:S01]  /*4890*/  LDL R14, [R0+0xc] ;  /* 0x00000c00000e7983 */ /* 0x000ee20000100800 */
[----:B------:R-:W-:-:S03]  /*48a0*/  IADD3 R27, PT, PT, R16, R27, RZ ;  /* 0x0000001b101b7210 */ /* 0x000fc60007ffe0ff */
[----:B------:R-:W3:Y:S01]  /*48b0*/  LDL R16, [R0+0x10] ;  /* 0x0000100000107983 */ /* 0x000ee20000100800 */
[----:B------:R-:W-:-:S03]  /*48c0*/  IMAD.IADD R29, R18, 0x1, R29 ;  /* 0x00000001121d7824 */ /* 0x000fc600078e021d */
[----:B------:R-:W3:Y:S01]  /*48d0*/  LDL R18, [R0+0x60] ;  /* 0x0000600000127983 */ /* 0x000ee20000100800 */
[----:B--2---:R-:W-:-:S03]  /*48e0*/  IMAD.IADD R19, R19, 0x1, R12 ;  /* 0x0000000113137824 */ /* 0x004fc600078e020c */
[----:B------:R-:W2:Y:S04]  /*48f0*/  LDL R12, [R0+0x6c] ;  /* 0x00006c00000c7983 */ /* 0x000ea80000100800 */
[----:B------:R0:W-:Y:S01]  /*4900*/  STL [R0+0x44], R19 ;  /* 0x0000441300007387 */ /* 0x0001e20000100800 */
[----:B----4-:R-:W-:-:S03]  /*4910*/  IADD3 R23, PT, PT, R7, R4, RZ ;  /* 0x0000000407177210 */ /* 0x010fc60007ffe0ff */
[----:B------:R-:W4:Y:S04]  /*4920*/  LDL R4, [R0+0x7c] ;  /* 0x00007c0000047983 */ /* 0x000f280000100800 */
[----:B0-----:R-:W2:Y:S01]  /*4930*/  LDL R19, [R0+0x1c] ;  /* 0x00001c0000137983 */ /* 0x001ea20000100800 */
[----:B-----5:R-:W-:-:S03]  /*4940*/  IMAD.IADD R13, R13, 0x1, R8 ;  /* 0x000000010d0d7824 */ /* 0x020fc600078e0208 */
[----:B------:R-:W5:Y:S01]  /*4950*/  LDL R8, [R0+0x24] ;  /* 0x0000240000087983 */ /* 0x000f620000100800 */
[----:B---3--:R-:W-:-:S03]  /*4960*/  IMAD.IADD R21, R5, 0x1, R2 ;  /* 0x0000000105157824 */ /* 0x008fc600078e0202 */
[----:B------:R-:W3:Y:S04]  /*4970*/  LDL R2, [R0+0x80] ;  /* 0x0000800000027983 */ /* 0x000ee80000100800 */
[----:B------:R-:W4:Y:S04]  /*4980*/  LDL R7, [R0+0x2c] ;  /* 0x00002c0000077983 */ /* 0x000f280000100800 */
[----:B------:R-:W3:Y:S01]  /*4990*/  LDL R5, [R0+0x30] ;  /* 0x0000300000057983 */ /* 0x000ee20000100800 */
[----:B------:R-:W-:-:S03]  /*49a0*/  IADD3 R3, PT, PT, R15, R10, RZ ;  /* 0x0000000a0f037210 */ /* 0x000fc60007ffe0ff */
[----:B------:R-:W3:Y:S01]  /*49b0*/  LDL R10, [R0+0x70] ;  /* 0x00007000000a7983 */ /* 0x000ee20000100800 */
[----:B------:R-:W-:-:S03]  /*49c0*/  IADD3 R17, PT, PT, R9, R6, RZ ;  /* 0x0000000609117210 */ /* 0x000fc60007ffe0ff */
[----:B------:R-:W3:Y:S04]  /*49d0*/  LDL R6, [R0+0x78] ;  /* 0x0000780000067983 */ /* 0x000ee80000100800 */
[----:B------:R-:W3:Y:S04]  /*49e0*/  LDL R15, [R0+0x20] ;  /* 0x00002000000f7983 */ /* 0x000ee80000100800 */
[----:B------:R-:W3:Y:S01]  /*49f0*/  LDL R9, [R0+0x28] ;  /* 0x0000280000097983 */ /* 0x000ee20000100800 */
[----:B------:R-:W-:-:S04]  /*4a00*/  UIADD3 UR4, UPT, UPT, UR4, 0x24, URZ ;  /* 0x0000002404047890 */ /* 0x000fc8000fffe0ff */
[----:B------:R-:W-:Y:S01]  /*4a10*/  UISETP.NE.AND UP0, UPT, UR4, 0x26fc, UPT ;  /* 0x000026fc0400788c */ /* 0x000fe2000bf05270 */
[----:B------:R-:W-:Y:S04]  /*4a20*/  STL [R0+0x34], R25 ;  /* 0x0000341900007387 */ /* 0x000fe80000100800 */
[----:B------:R-:W-:Y:S04]  /*4a30*/  STL [R0+0x38], R27 ;  /* 0x0000381b00007387 */ /* 0x000fe80000100800 */
[----:B------:R0:W-:Y:S01]  /*4a40*/  STL [R0+0x3c], R29 ;  /* 0x00003c1d00007387 */ /* 0x0001e20000100800 */
[----:B------:R-:W-:-:S03]  /*4a50*/  IADD3 R22, PT, PT, R22, R24, RZ ;  /* 0x0000001816167210 */ /* 0x000fc60007ffe0ff */
[----:B------:R-:W-:Y:S01]  /*4a60*/  STL [R0+0x48], R3 ;  /* 0x0000480300007387 */ /* 0x000fe20000100800 */
[----:B0-----:R-:W-:-:S03]  /*4a70*/  IMAD.IADD R29, R20, 0x1, R28 ;  /* 0x00000001141d7824 */ /* 0x001fc600078e021c */
[----:B------:R-:W-:Y:S04]  /*4a80*/  STL [R0+0x4c], R13 ;  /* 0x00004c0d00007387 */ /* 0x000fe80000100800 */
[----:B------:R-:W-:Y:S01]  /*4a90*/  STL [R0+0x50], R17 ;  /* 0x0000501100007387 */ /* 0x000fe20000100800 */
[----:B------:R-:W-:-:S03]  /*4aa0*/  IMAD.IADD R25, R14, 0x1, R26 ;  /* 0x000000010e197824 */ /* 0x000fc600078e021a */
[----:B------:R-:W-:Y:S04]  /*4ab0*/  STL [R0+0x54], R21 ;  /* 0x0000541500007387 */ /* 0x000fe80000100800 */
[----:B------:R-:W-:Y:S04]  /*4ac0*/  STL [R0+0x58], R23 ;  /* 0x0000581700007387 */ /* 0x000fe80000100800 */
[----:B------:R-:W-:Y:S01]  /*4ad0*/  STL [R0+0x5c], R25 ;  /* 0x00005c1900007387 */ /* 0x000fe20000100800 */
[----:B------:R-:W-:-:S03]  /*4ae0*/  IADD3 R27, PT, PT, R16, R18, RZ ;  /* 0x00000012101b7210 */ /* 0x000fc60007ffe0ff */
[----:B------:R-:W-:Y:S04]  /*4af0*/  STL [R0+0x64], R29 ;  /* 0x0000641d00007387 */ /* 0x000fe80000100800 */
[----:B------:R-:W-:Y:S04]  /*4b00*/  STL [R0+0x60], R27 ;  /* 0x0000601b00007387 */ /* 0x000fe80000100800 */
[----:B------:R-:W-:Y:S01]  /*4b10*/  STL [R0+0x68], R22 ;  /* 0x0000681600007387 */ /* 0x000fe20000100800 */
[----:B--2---:R-:W-:Y:S02]  /*4b20*/  IMAD.IADD R19, R19, 0x1, R12 ;  /* 0x0000000113137824 */ /* 0x004fe400078e020c */
[----:B-----5:R-:W-:-:S03]  /*4b30*/  IMAD.IADD R11, R8, 0x1, R11 ;  /* 0x00000001080b7824 */ /* 0x020fc600078e020b */
[----:B------:R-:W-:Y:S01]  /*4b40*/  STL [R0+0x6c], R19 ;  /* 0x00006c1300007387 */ /* 0x000fe20000100800 */
[----:B----4-:R-:W-:Y:S01]  /*4b50*/  IMAD.IADD R7, R7, 0x1, R4 ;  /* 0x0000000107077824 */ /* 0x010fe200078e0204 */
[----:B---3--:R-:W-:Y:S02]  /*4b60*/  IADD3 R5, PT, PT, R5, R2, RZ ;  /* 0x0000000205057210 */ /* 0x008fe40007ffe0ff */
[----:B------:R-:W-:Y:S04]  /*4b70*/  STL [R0+0x74], R11 ;  /* 0x0000740b00007387 */ /* 0x000fe80000100800 */
[----:B------:R-:W-:Y:S01]  /*4b80*/  STL [R0+0x7c], R7 ;  /* 0x00007c0700007387 */ /* 0x000fe20000100800 */
[----:B------:R-:W-:Y:S02]  /*4b90*/  IADD3 R15, PT, PT, R15, R10, RZ ;  /* 0x0000000a0f0f7210 */ /* 0x000fe40007ffe0ff */
[----:B------:R-:W-:-:S03]  /*4ba0*/  IADD3 R9, PT, PT, R9, R6, RZ ;  /* 0x0000000609097210 */ /* 0x000fc60007ffe0ff */
[----:B------:R-:W-:Y:S04]  /*4bb0*/  STL [R0+0x70], R15 ;  /* 0x0000700f00007387 */ /* 0x000fe80000100800 */
[----:B------:R-:W-:Y:S04]  /*4bc0*/  STL [R0+0x78], R9 ;  /* 0x0000780900007387 */ /* 0x000fe80000100800 */
[----:B------:R0:W-:Y:S02]  /*4bd0*/  STL [R0+0x80], R5 ;  /* 0x0000800500007387 */ /* 0x0001e40000100800 */
[----:B0-----:R-:W-:Y:S01]  /*4be0*/  VIADD R0, R0, 0x90 ;  /* 0x0000009000007836 */ /* 0x001fe20000000000 */
        /* <DEDUP_REMOVED lines=16> */
[----:B--2---:R-:W-:Y:S01]  /*4cf0*/  IMAD.IADD R2, R2, 0x1, R13 ;  /* 0x0000000102027824 */ /* 0x004fe200078e020d */
[----:B---3--:R-:W-:-:S04]  /*4d00*/  IADD3 R4, PT, PT, R3, R4, RZ ;  /* 0x0000000403047210 */ /* 0x008fc80007ffe0ff */
[----:B------:R-:W-:Y:S01]  /*4d10*/  STL [R1+0xcc], R2 ;  /* 0x0000cc0201007387 */ /* 0x000fe20000100800 */
[----:B----4-:R-:W-:-:S03]  /*4d20*/  IMAD.IADD R6, R5, 0x1, R6 ;  /* 0x0000000105067824 */ /* 0x010fc600078e0206 */
[----:B------:R-:W-:Y:S01]  /*4d30*/  STL [R1+0xd0], R4 ;  /* 0x0000d00401007387 */ /* 0x000fe20000100800 */
[----:B-----5:R-:W-:-:S03]  /*4d40*/  IADD3 R8, PT, PT, R7, R8, RZ ;  /* 0x0000000807087210 */ /* 0x020fc60007ffe0ff */
[----:B------:R-:W-:Y:S01]  /*4d50*/  STL [R1+0xd4], R6 ;  /* 0x0000d40601007387 */ /* 0x000fe20000100800 */
[----:B------:R-:W-:-:S03]  /*4d60*/  IMAD.IADD R10, R9, 0x1, R10 ;  /* 0x00000001090a7824 */ /* 0x000fc600078e020a */
[----:B------:R-:W-:Y:S01]  /*4d70*/  STL [R1+0xd8], R8 ;  /* 0x0000d80801007387 */ /* 0x000fe20000100800 */
[----:B------:R-:W-:-:S03]  /*4d80*/  IADD3 R12, PT, PT, R11, R12, RZ ;  /* 0x0000000c0b0c7210 */ /* 0x000fc60007ffe0ff */
[----:B------:R-:W-:Y:S04]  /*4d90*/  STL [R1+0xdc], R10 ;  /* 0x0000dc0a01007387 */ /* 0x000fe80000100800 */
[----:B------:R-:W-:Y:S01]  /*4da0*/  STL [R1+0xe0], R12 ;  /* 0x0000e00c01007387 */ /* 0x000fe20000100800 */
[----:B------:R-:W-:-:S05]  /*4db0*/  IADD3 R0, PT, PT, R15, R0, RZ ;  /* 0x000000000f007210 */ /* 0x000fca0007ffe0ff */
[----:B------:R0:W-:Y:S02]  /*4dc0*/  STL [R1+0xc8], R0 ;  /* 0x0000c80001007387 */ /* 0x0001e40000100800 */
[----:B0-----:R-:W-:-:S07]  /*4dd0*/  VIADD R0, R1, 0xf0 ;  /* 0x000000f001007836 */ /* 0x001fce0000000000 */
.L_x_6:
[----:B------:R-:W2:Y:S04]  /*4de0*/  LDL R13, [R0+-0xd4] ;  /* 0xffff2c00000d7983 */ /* 0x000ea80000100800 */
[----:B------:R-:W2:Y:S04]  /*4df0*/  LDL R2, [R0+-0xc] ;  /* 0xfffff40000027983 */ /* 0x000ea80000100800 */
[----:B------:R-:W3:Y:S04]  /*4e00*/  LDL R3, [R0+-0xd0] ;  /* 0xffff300000037983 */ /* 0x000ee80000100800 */
[----:B------:R-:W3:Y:S04]  /*4e10*/  LDL R4, [R0+-0x8] ;  /* 0xfffff80000047983 */ /* 0x000ee80000100800 */
[----:B------:R-:W4:Y:S04]  /*4e20*/  LDL R5, [R0+-0xcc] ;  /* 0xffff340000057983 */ /* 0x000f280000100800 */
[----:B------:R-:W4:Y:S04]  /*4e30*/  LDL R6, [R0+-0x4] ;  /* 0xfffffc0000067983 */ /* 0x000f280000100800 */
[----:B------:R-:W5:Y:S04]  /*4e40*/  LDL R18, [R0+-0xc4] ;  /* 0xffff3c0000127983 */ /* 0x000f680000100800 */
[----:B------:R-:W5:Y:S04]  /*4e50*/  LDL R25, [R0+0x4] ;  /* 0x0000040000197983 */ /* 0x000f680000100800 */
[----:B------:R-:W5:Y:S04]  /*4e60*/  LDL R20, [R0+-0xc0] ;  /* 0xffff400000147983 */ /* 0x000f680000100800 */
[----:B------:R-:W5:Y:S04]  /*4e70*/  LDL R27, [R0+0x8] ;  /* 0x00000800001b7983 */ /* 0x000f680000100800 */
[----:B------:R-:W5:Y:S04]  /*4e80*/  LDL R22, [R0+-0xbc] ;  /* 0xffff440000167983 */ /* 0x000f680000100800 */
[----:B------:R-:W5:Y:S04]  /*4e90*/  LDL R29, [R0+0xc] ;  /* 0x00000c00001d7983 */ /* 0x000f680000100800 */
[----:B------:R-:W5:Y:S04]  /*4ea0*/  LDL R14, [R0+-0xb8] ;  /* 0xffff4800000e7983 */ /* 0x000f680000100800 */
[----:B------:R-:W5:Y:S04]  /*4eb0*/  LDL R17, [R0+0x10] ;  /* 0x0000100000117983 */ /* 0x000f680000100800 */
        /* <DEDUP_REMOVED lines=8> */
[----:B------:R-:W5:Y:S01]  /*4f40*/  LDL R7, [R0+-0xa8] ;  /* 0xffff580000077983 */ /* 0x000f620000100800 */
[----:B--2---:R-:W-:-:S03]  /*4f50*/  IADD3 R13, PT, PT, R13, R2, RZ ;  /* 0x000000020d0d7210 */ /* 0x004fc60007ffe0ff */
[----:B------:R-:W2:Y:S01]  /*4f60*/  LDL R2, [R0+-0xa4] ;  /* 0xffff5c0000027983 */ /* 0x000ea20000100800 */
[----:B---3--:R-:W-:-:S03]  /*4f70*/  IMAD.IADD R19, R3, 0x1, R4 ;  /* 0x0000000103137824 */ /* 0x008fc600078e0204 */
[----:B------:R-:W2:Y:S04]  /*4f80*/  LDL R3, [R0+0x24] ;  /* 0x0000240000037983 */ /* 0x000ea80000100800 */
[----:B------:R-:W3:Y:S01]  /*4f90*/  LDL R4, [R0+-0xa0] ;  /* 0xffff600000047983 */ /* 0x000ee20000100800 */
[----:B----4-:R-:W-:-:S03]  /*4fa0*/  IADD3 R21, PT, PT, R5, R6, RZ ;  /* 0x0000000605157210 */ /* 0x010fc60007ffe0ff */
[----:B------:R-:W4:Y:S04]  /*4fb0*/  LDL R6, [R0+0x20] ;  /* 0x0000200000067983 */ /* 0x000f280000100800 */
[----:B------:R-:W3:Y:S01]  /*4fc0*/  LDL R5, [R0+0x28] ;  /* 0x0000280000057983 */ /* 0x000ee20000100800 */
[----:B-----5:R-:W-:-:S03]  /*4fd0*/  IADD3 R25, PT, PT, R18, R25, RZ ;  /* 0x0000001912197210 */ /* 0x020fc60007ffe0ff */
[----:B------:R-:W-:Y:S01]  /*4fe0*/  STL [R0+-0x8], R19 ;  /* 0xfffff81300007387 */ /* 0x000fe20000100800 */
[----:B------:R-:W-:-:S03]  /*4ff0*/  IMAD.IADD R27, R20, 0x1, R27 ;  /* 0x00000001141b7824 */ /* 0x000fc600078e021b */
[----:B------:R0:W-:Y:S01]  /*5000*/  STL [R0+0x4], R25 ;  /* 0x0000041900007387 */ /* 0x0001e20000100800 */
[----:B------:R-:W-:-:S03]  /*5010*/  IADD3 R29, PT, PT, R22, R29, RZ ;  /* 0x0000001d161d7210 */ /* 0x000fc60007ffe0ff */
[----:B------:R1:W-:Y:S01]  /*5020*/  STL [R0+0x8], R27 ;  /* 0x0000081b00007387 */ /* 0x0003e20000100800 */
[----:B------:R-:W-:-:S03]  /*5030*/  IMAD.IADD R14, R14, 0x1, R17 ;  /* 0x000000010e0e7824 */ /* 0x000fc600078e0211 */
[----:B------:R-:W-:Y:S04]  /*5040*/  STL [R0+0xc], R29 ;  /* 0x00000c1d00007387 */ /* 0x000fe80000100800 */
[----:B------:R5:W-:Y:S01]  /*5050*/  STL [R0+0x10], R14 ;  /* 0x0000100e00007387 */ /* 0x000be20000100800 */
[----:B------:R-:W-:-:S03]  /*5060*/  IMAD.IADD R23, R16, 0x1, R23 ;  /* 0x0000000110177824 */ /* 0x000fc600078e0217 */
[----:B0-----:R-:W3:Y:S04]  /*5070*/  LDL R25, [R0+0x2c] ;  /* 0x00002c0000197983 */ /* 0x001ee80000100800 */
[----:B------:R-:W3:Y:S01]  /*5080*/  LDL R16, [R0+-0x9c] ;  /* 0xffff640000107983 */ /* 0x000ee20000100800 */
[----:B------:R-:W-:-:S03]  /*5090*/  IADD3 R15, PT, PT, R12, R15, RZ ;  /* 0x0000000f0c0f7210 */ /* 0x000fc60007ffe0ff */
[----:B------:R-:W3:Y:S04]  /*50a0*/  LDL R18, [R0+-0x98] ;  /* 0xffff680000127983 */ /* 0x000ee80000100800 */
[----:B-1----:R-:W3:Y:S04]  /*50b0*/  LDL R27, [R0+0x30] ;  /* 0x00003000001b7983 */ /* 0x002ee80000100800 */
[----:B-----5:R-:W5:Y:S04]  /*50c0*/  LDL R14, [R0+-0x94] ;  /* 0xffff6c00000e7983 */ /* 0x020f680000100800 */
[----:B------:R-:W5:Y:S04]  /*50d0*/  LDL R29, [R0+0x34] ;  /* 0x00003400001d7983 */ /* 0x000f680000100800 */
[----:B------:R-:W5:Y:S04]  /*50e0*/  LDL R20, [R0+-0x90] ;  /* 0xffff700000147983 */ /* 0x000f680000100800 */
[----:B------:R-:W5:Y:S04]  /*50f0*/  LDL R22, [R0+0x38] ;  /* 0x0000380000167983 */ /* 0x000f680000100800 */
[----:B------:R-:W5:Y:S04]  /*5100*/  LDL R12, [R0+-0x8c] ;  /* 0xffff7400000c7983 */ /* 0x000f680000100800 */
[----:B------:R-:W5:Y:S01]  /*5110*/  LDL R19, [R0+0x3c] ;  /* 0x00003c0000137983 */ /* 0x000f620000100800 */
[----:B------:R-:W-:Y:S01]  /*5120*/  IMAD.IADD R11, R10, 0x1, R11 ;  /* 0x000000010a0b7824 */ /* 0x000fe200078e020b */
[----:B------:R-:W-:-:S02]  /*5130*/  IADD3 R9, PT, PT, R9, R8, RZ ;  /* 0x0000000809097210 */ /* 0x000fc40007ffe0ff */
[----:B------:R-:W-:Y:S04]  /*5140*/  STL [R0+-0x4], R21 ;  /* 0xfffffc1500007387 */ /* 0x000fe80000100800 */
[----:B------:R-:W-:Y:S04]  /*5150*/  STL [R0], R23 ;  /* 0x0000001700007387 */ /* 0x000fe80000100800 */
[----:B------:R0:W-:Y:S04]  /*5160*/  STL [R0+-0xc], R13 ;  /* 0xfffff40d00007387 */ /* 0x0001e80000100800 */
[----:B------:R1:W-:Y:S04]  /*5170*/  STL [R0+0x14], R15 ;  /* 0x0000140f00007387 */ /* 0x0003e80000100800 */
[----:B------:R-:W5:Y:S04]  /*5180*/  LDL R10, [R0+-0x88] ;  /* 0xffff7800000a7983 */ /* 0x000f680000100800 */
[----:B0-----:R-:W5:Y:S04]  /*5190*/  LDL R13, [R0+-0x84] ;  /* 0xffff7c00000d7983 */ /* 0x001f680000100800 */
[----:B-1----:R-:W5:Y:S04]  /*51a0*/  LDL R15, [R0+0x40] ;  /* 0x00004000000f7983 */ /* 0x002f680000100800 */
[----:B------:R-:W5:Y:S01]  /*51b0*/  LDL R8, [R0+0x44] ;  /* 0x0000440000087983 */ /* 0x000f620000100800 */
[----:B--2---:R-:W-:-:S03]  /*51c0*/  IADD3 R21, PT, PT, R2, R3, RZ ;  /* 0x0000000302157210 */ /* 0x004fc60007ffe0ff */
[----:B------:R-:W2:Y:S04]  /*51d0*/  LDL R2, [R0+-0x7c] ;  /* 0xffff840000027983 */ /* 0x000ea80000100800 */
[----:B------:R-:W2:Y:S01]  /*51e0*/  LDL R3, [R0+0x4c] ;  /* 0x00004c0000037983 */ /* 0x000ea20000100800 */
[----:B----4-:R-:W-:-:S03]  /*51f0*/  IMAD.IADD R17, R7, 0x1, R6 ;  /* 0x0000000107117824 */ /* 0x010fc600078e0206 */
[----:B------:R-:W4:Y:S01]  /*5200*/  LDL R7, [R0+-0x80] ;  /* 0xffff800000077983 */ /* 0x000f220000100800 */
[----:B---3--:R-:W-:-:S03]  /*5210*/  IMAD.IADD R23, R4, 0x1, R5 ;  /* 0x0000000104177824 */ /* 0x008fc600078e0205 */
[----:B------:R-:W4:Y:S04]  /*5220*/  LDL R6, [R0+0x48] ;  /* 0x0000480000067983 */ /* 0x000f280000100800 */
[----:B------:R-:W3:Y:S04]  /*5230*/  LDL R4, [R0+-0x78] ;  /* 0xffff880000047983 */ /* 0x000ee80000100800 */
[----:B------:R-:W3:Y:S04]  /*5240*/  LDL R5, [R0+0x50] ;  /* 0x0000500000057983 */ /* 0x000ee80000100800 */
[----:B------:R-:W-:Y:S04]  /*5250*/  STL [R0+0x1c], R9 ;  /* 0x00001c0900007387 */ /* 0x000fe80000100800 */
[----:B------:R-:W-:Y:S04]  /*5260*/  STL [R0+0x20], R17 ;  /* 0x0000201100007387 */ /* 0x000fe80000100800 */
[----:B------:R-:W-:Y:S04]  /*5270*/  STL [R0+0x24], R21 ;  /* 0x0000241500007387 */ /* 0x000fe80000100800 */
[----:B------:R-:W-:Y:S01]  /*5280*/  STL [R0+0x28], R23 ;  /* 0x0000281700007387 */ /* 0x000fe20000100800 */
[----:B------:R-:W-:-:S03]  /*5290*/  IADD3 R25, PT, PT, R16, R25, RZ ;  /* 0x0000001910197210 */ /* 0x000fc60007ffe0ff */
[----:B------:R-:W3:Y:S01]  /*52a0*/  LDL R16, [R0+-0x70] ;  /* 0xffff900000107983 */ /* 0x000ee20000100800 */
[----:B------:R-:W-:-:S03]  /*52b0*/  IMAD.IADD R27, R18, 0x1, R27 ;  /* 0x00000001121b7824 */ /* 0x000fc600078e021b */
[----:B------:R0:W-:Y:S01]  /*52c0*/  STL [R0+0x2c], R25 ;  /* 0x00002c1900007387 */ /* 0x0001e20000100800 */
[----:B-----5:R-:W-:-:S03]  /*52d0*/  IADD3 R29, PT, PT, R14, R29, RZ ;  /* 0x0000001d0e1d7210 */ /* 0x020fc60007ffe0ff */
[----:B------:R1:W-:Y:S01]  /*52e0*/  STL [R0+0x30], R27 ;  /* 0x0000301b00007387 */ /* 0x0003e20000100800 */
[----:B------:R-:W-:-:S03]  /*52f0*/  IMAD.IADD R20, R20, 0x1, R22 ;  /* 0x0000000114147824 */ /* 0x000fc600078e0216 */
[----:B------:R5:W-:Y:S01]  /*5300*/  STL [R0+0x34], R29 ;  /* 0x0000341d00007387 */ /* 0x000be20000100800 */
[----:B------:R-:W-:-:S03]  /*5310*/  IADD3 R19, PT, PT, R12, R19, RZ ;  /* 0x000000130c137210 */ /* 0x000fc60007ffe0ff */
[----:B------:R5:W-:Y:S04]  /*5320*/  STL [R0+0x38], R20 ;  /* 0x0000381400007387 */ /* 0x000be80000100800 */
[----:B------:R5:W-:Y:S04]  /*5330*/  STL [R0+0x3c], R19 ;  /* 0x00003c1300007387 */ /* 0x000be80000100800 */
[----:B------:R-:W3:Y:S04]  /*5340*/  LDL R14, [R0+-0x74] ;  /* 0xffff8c00000e7983 */ /* 0x000ee80000100800 */
[----:B0-----:R-:W3:Y:S04]  /*5350*/  LDL R25, [R0+0x54] ;  /* 0x0000540000197983 */ /* 0x001ee80000100800 */
[----:B-1----:R-:W3:Y:S04]  /*5360*/  LDL R27, [R0+0x58] ;  /* 0x00005800001b7983 */ /* 0x002ee80000100800 */
[----:B------:R-:W3:Y:S04]  /*5370*/  LDL R18, [R0+-0x6c] ;  /* 0xffff940000127983 */ /* 0x000ee80000100800 */
[----:B-----5:R-:W5:Y:S04]  /*5380*/  LDL R29, [R0+0x5c] ;  /* 0x00005c00001d7983 */ /* 0x020f680000100800 */
[----:B------:R-:W5:Y:S04]  /*5390*/  LDL R20, [R0+-0x68] ;  /* 0xffff980000147983 */ /* 0x000f680000100800 */
[----:B------:R-:W5:Y:S04]  /*53a0*/  LDL R22, [R0+0x60] ;  /* 0x0000600000167983 */ /* 0x000f680000100800 */
[----:B------:R-:W5:Y:S04]  /*53b0*/  LDL R12, [R0+-0x64] ;  /* 0xffff9c00000c7983 */ /* 0x000f680000100800 */
[----:B------:R-:W5:Y:S01]  /*53c0*/  LDL R19, [R0+0x64] ;  /* 0x0000640000137983 */ /* 0x000f620000100800 */
[----:B------:R-:W-:Y:S01]  /*53d0*/  IMAD.IADD R9, R10, 0x1, R15 ;  /* 0x000000010a097824 */ /* 0x000fe200078e020f */
[----:B------:R-:W-:-:S02]  /*53e0*/  IADD3 R13, PT, PT, R13, R8, RZ ;  /* 0x000000080d0d7210 */ /* 0x000fc40007ffe0ff */
[----:B------:R0:W-:Y:S04]  /*53f0*/  STL [R0+0x18], R11 ;  /* 0x0000180b00007387 */ /* 0x0001e80000100800 */
[----:B------:R-:W5:Y:S04]  /*5400*/  LDL R10, [R0+-0x60] ;  /* 0xffffa000000a7983 */ /* 0x000f680000100800 */
[----:B------:R-:W5:Y:S04]  /*5410*/  LDL R15, [R0+0x68] ;  /* 0x00006800000f7983 */ /* 0x000f680000100800 */
[----:B0-----:R-:W5:Y:S04]  /*5420*/  LDL R11, [R0+-0x5c] ;  /* 0xffffa400000b7983 */ /* 0x001f680000100800 */
[----:B------:R-:W5:Y:S01]  /*5430*/  LDL R8, [R0+0x6c] ;  /* 0x00006c0000087983 */ /* 0x000f620000100800 */
[----:B--2---:R-:W-:-:S03]  /*5440*/  IADD3 R21, PT, PT, R2, R3, RZ ;  /* 0x0000000302157210 */ /* 0x004fc60007ffe0ff */
[----:B------:R-:W2:Y:S04]  /*5450*/  LDL R2, [R0+-0x54] ;  /* 0xffffac0000027983 */ /* 0x000ea80000100800 */
[----:B------:R-:W2:Y:S01]  /*5460*/  LDL R3, [R0+0x74] ;  /* 0x0000740000037983 */ /* 0x000ea20000100800 */
[----:B----4-:R-:W-:-:S03]  /*5470*/  IMAD.IADD R17, R7, 0x1, R6 ;  /* 0x0000000107117824 */ /* 0x010fc600078e0206 */
[----:B------:R-:W4:Y:S04]  /*5480*/  LDL R7, [R0+-0x58] ;  /* 0xffffa80000077983 */ /* 0x000f280000100800 */
[----:B------:R-:W4:Y:S01]  /*5490*/  LDL R6, [R0+0x70] ;  /* 0x0000700000067983 */ /* 0x000f220000100800 */
[----:B---3--:R-:W-:-:S03]  /*54a0*/  IMAD.IADD R23, R4, 0x1, R5 ;  /* 0x0000000104177824 */ /* 0x008fc600078e0205 */
[----:B------:R-:W3:Y:S04]  /*54b0*/  LDL R4, [R0+-0x50] ;  /* 0xffffb00000047983 */ /* 0x000ee80000100800 */
[----:B------:R-:W3:Y:S04]  /*54c0*/  LDL R5, [R0+0x78] ;  /* 0x0000780000057983 */ /* 0x000ee80000100800 */
[----:B------:R-:W-:Y:S04]  /*54d0*/  STL [R0+0x40], R9 ;  /* 0x0000400900007387 */ /* 0x000fe80000100800 */
[----:B------:R-:W-:Y:S04]  /*54e0*/  STL [R0+0x48], R17 ;  /* 0x0000481100007387 */ /* 0x000fe80000100800 */
[----:B------:R-:W-:Y:S04]  /*54f0*/  STL [R0+0x4c], R21 ;  /* 0x00004c1500007387 */ /* 0x000fe80000100800 */
[----:B------:R-:W-:Y:S04]  /*5500*/  STL [R0+0x50], R23 ;  /* 0x0000501700007387 */ /* 0x000fe80000100800 */
[----:B------:R0:W-:Y:S04]  /*5510*/  STL [R0+0x44], R13 ;  /* 0x0000440d00007387 */ /* 0x0001e80000100800 */
[----:B0-----:R-:W3:Y:S01]  /*5520*/  LDL R13, [R0+0x94] ;  /* 0x00009400000d7983 */ /* 0x001ee20000100800 */
        /* <DEDUP_REMOVED lines=11> */
[----:B0-----:R-:W3:Y:S01]  /*55e0*/  LDL R25, [R0+0x7c] ;  /* 0x00007c0000197983 */ /* 0x001ee20000100800 */
[----:B------:R-:W-:-:S03]  /*55f0*/  IMAD.IADD R9, R10, 0x1, R15 ;  /* 0x000000010a097824 */ /* 0x000fc600078e020f */
[----:B------:R-:W3:Y:S04]  /*5600*/  LDL R16, [R0+-0x48] ;  /* 0xffffb80000107983 */ /* 0x000ee80000100800 */
[----:B-1----:R-:W3:Y:S01]  /*5610*/  LDL R27, [R0+0x80] ;  /* 0x00008000001b7983 */ /* 0x002ee20000100800 */
[----:B------:R-:W-:-:S03]  /*5620*/  IADD3 R11, PT, PT, R11, R8, RZ ;  /* 0x000000080b0b7210 */ /* 0x000fc60007ffe0ff */
[----:B------:R-:W3:Y:S04]  /*5630*/  LDL R18, [R0+-0x44] ;  /* 0xffffbc0000127983 */ /* 0x000ee80000100800 */
[----:B-----5:R-:W5:Y:S04]  /*5640*/  LDL R29, [R0+0x84] ;  /* 0x00008400001d7983 */ /* 0x020f680000100800 */
        /* <DEDUP_REMOVED lines=15> */
[----:B------:R-:W3:Y:S01]  /*5740*/  LDL R4, [R0+0x9c] ;  /* 0x00009c0000047983 */ /* 0x000ee20000100800 */
[----:B------:R-:W-:-:S04]  /*5750*/  UIADD3 UR4, UPT, UPT, UR4, 0x2c, URZ ;  /* 0x0000002c04047890 */ /* 0x000fc8000fffe0ff */
[----:B------:R-:W-:Y:S01]  /*5760*/  UISETP.NE.AND UP0, UPT, UR4, 0x26dc, UPT ;  /* 0x000026dc0400788c */ /* 0x000fe2000bf05270 */
[----:B------:R-:W-:Y:S04]  /*5770*/  STL [R0+0x68], R9 ;  /* 0x0000680900007387 */ /* 0x000fe80000100800 */
[----:B------:R-:W-:Y:S04]  /*5780*/  STL [R0+0x6c], R11 ;  /* 0x00006c0b00007387 */ /* 0x000fe80000100800 */
[----:B------:R-:W-:Y:S04]  /*5790*/  STL [R0+0x70], R17 ;  /* 0x0000701100007387 */ /* 0x000fe80000100800 */
[----:B------:R-:W-:Y:S04]  /*57a0*/  STL [R0+0x74], R21 ;  /* 0x0000741500007387 */ /* 0x000fe80000100800 */
[----:B------:R-:W-:Y:S01]  /*57b0*/  STL [R0+0x78], R23 ;  /* 0x0000781700007387 */ /* 0x000fe20000100800 */
[----:B------:R-:W-:Y:S01]  /*57c0*/  IADD3 R25, PT, PT, R14, R25, RZ ;  /* 0x000000190e197210 */ /* 0x000fe20007ffe0ff */
[----:B------:R-:W-:-:S04]  /*57d0*/  IMAD.IADD R27, R16, 0x1, R27 ;  /* 0x00000001101b7824 */ /* 0x000fc800078e021b */
[----:B------:R-:W-:Y:S01]  /*57e0*/  STL [R0+0x7c], R25 ;  /* 0x00007c1900007387 */ /* 0x000fe20000100800 */
[----:B-----5:R-:W-:-:S03]  /*57f0*/  IADD3 R29, PT, PT, R18, R29, RZ ;  /* 0x0000001d121d7210 */ /* 0x020fc60007ffe0ff */
[----:B------:R-:W-:Y:S01]  /*5800*/  STL [R0+0x80], R27 ;  /* 0x0000801b00007387 */ /* 0x000fe20000100800 */
[----:B------:R-:W-:-:S03]  /*5810*/  IMAD.IADD R20, R20, 0x1, R22 ;  /* 0x0000000114147824 */ /* 0x000fc600078e0216 */
[----:B------:R-:W-:Y:S01]  /*5820*/  STL [R0+0x84], R29 ;  /* 0x0000841d00007387 */ /* 0x000fe20000100800 */
[----:B------:R-:W-:-:S03]  /*5830*/  IADD3 R19, PT, PT, R12, R19, RZ ;  /* 0x000000130c137210 */ /* 0x000fc60007ffe0ff */
[----:B------:R-:W-:Y:S01]  /*5840*/  STL [R0+0x88], R20 ;  /* 0x0000881400007387 */ /* 0x000fe20000100800 */
[----:B------:R-:W-:Y:S01]  /*5850*/  IMAD.IADD R15, R10, 0x1, R15 ;  /* 0x000000010a0f7824 */ /* 0x000fe200078e020f */
[----:B------:R-:W-:Y:S02]  /*5860*/  IADD3 R13, PT, PT, R8, R13, RZ ;  /* 0x0000000d080d7210 */ /* 0x000fe40007ffe0ff */
[----:B------:R-:W-:Y:S04]  /*5870*/  STL [R0+0x8c], R19 ;  /* 0x00008c1300007387 */ /* 0x000fe80000100800 */
[----:B------:R-:W-:Y:S04]  /*5880*/  STL [R0+0x90], R15 ;  /* 0x0000900f00007387 */ /* 0x000fe80000100800 */
[----:B------:R-:W-:Y:S01]  /*5890*/  STL [R0+0x94], R13 ;  /* 0x0000940d00007387 */ /* 0x000fe20000100800 */
[----:B--2---:R-:W-:-:S02]  /*58a0*/  IMAD.IADD R3, R2, 0x1, R3 ;  /* 0x0000000102037824 */ /* 0x004fc400078e0203 */
[----:B----4-:R-:W-:-:S03]  /*58b0*/  IMAD.IADD R7, R7, 0x1, R6 ;  /* 0x0000000107077824 */ /* 0x010fc600078e0206 */
[----:B------:R-:W-:Y:S01]  /*58c0*/  STL [R0+0xa0], R3 ;  /* 0x0000a00300007387 */ /* 0x000fe20000100800 */
[----:B---3--:R-:W-:-:S03]  /*58d0*/  IADD3 R5, PT, PT, R5, R4, RZ ;  /* 0x0000000405057210 */ /* 0x008fc60007ffe0ff */
[----:B------:R-:W-:Y:S04]  /*58e0*/  STL [R0+0x98], R7 ;  /* 0x0000980700007387 */ /* 0x000fe80000100800 */
[----:B------:R0:W-:Y:S02]  /*58f0*/  STL [R0+0x9c], R5 ;  /* 0x00009c0500007387 */ /* 0x0001e40000100800 */
[----:B0-----:R-:W-:Y:S01]  /*5900*/  IADD3 R0, PT, PT, R0, 0xb0, RZ ;  /* 0x000000b000007810 */ /* 0x001fe20007ffe0ff */
[----:B------:R-:W-:Y:S06]  /*5910*/  BRA.U UP0, `(.L_x_6) ;  /* 0xfffffff500307547 */ /* 0x000fec000b83ffff */
[----:B------:R-:W2:Y:S04]  /*5920*/  LDL R3, [R1] ;  /* 0x0000000001037983 */ /* 0x000ea80000100800 */
[----:B------:R-:W2:Y:S01]  /*5930*/  LDL R0, [R1+0x190] ;  /* 0x0001900001007983 */ /* 0x000ea20000100800 */
[----:B------:R-:W-:Y:S01]  /*5940*/  UMOV UR4, URZ ;  /* 0x000000ff00047c82 */ /* 0x000fe20008000000 */
[----:B--2---:R-:W-:Y:S01]  /*5950*/  IMAD.IADD R2, R3, 0x1, R0 ;  /* 0x0000000103027824 */ /* 0x004fe200078e0200 */
[----:B------:R-:W-:-:S04]  /*5960*/  IADD3 R0, PT, PT, R1, 0x1a0, RZ ;  /* 0x000001a001007810 */ /* 0x000fc80007ffe0ff */
[----:B------:R0:W-:Y:S03]  /*5970*/  STL [R1+0x190], R2 ;  /* 0x0001900201007387 */ /* 0x0001e60000100800 */
.L_x_7:
[----:B------:R-:W2:Y:S04]  /*5980*/  LDL R13, [R0+-0x19c] ;  /* 0xfffe6400000d7983 */ /* 0x000ea80000100800 */
[----:B0-----:R-:W2:Y:S04]  /*5990*/  LDL R2, [R0+-0xc] ;  /* 0xfffff40000027983 */ /* 0x001ea80000100800 */
        /* <DEDUP_REMOVED lines=21> */
[----:B--2---:R-:W-:-:S03]  /*5af0*/  IMAD.IADD R13, R13, 0x1, R2 ;  /* 0x000000010d0d7824 */ /* 0x004fc600078e0202 */
[----:B------:R-:W2:Y:S01]  /*5b00*/  LDL R2, [R0+-0x16c] ;  /* 0xfffe940000027983 */ /* 0x000ea20000100800 */
[----:B---3--:R-:W-:-:S03]  /*5b10*/  IADD3 R19, PT, PT, R3, R4, RZ ;  /* 0x0000000403137210 */ /* 0x008fc60007ffe0ff */
[----:B------:R-:W2:Y:S04]  /*5b20*/  LDL R3, [R0+0x24] ;  /* 0x0000240000037983 */ /* 0x000ea80000100800 */
[----:B------:R-:W3:Y:S01]  /*5b30*/  LDL R4, [R0+-0x168] ;  /* 0xfffe980000047983 */ /* 0x000ee20000100800 */
[----:B----4-:R-:W-:-:S03]  /*5b40*/  IMAD.IADD R21, R5, 0x1, R6 ;  /* 0x0000000105157824 */ /* 0x010fc600078e0206 */
[----:B------:R-:W4:Y:S04]  /*5b50*/  LDL R6, [R0+0x20] ;  /* 0x0000200000067983 */ /* 0x000f280000100800 */
[----:B------:R-:W3:Y:S01]  /*5b60*/  LDL R5, [R0+0x28] ;  /* 0x0000280000057983 */ /* 0x000ee20000100800 */
[----:B-----5:R-:W-:-:S03]  /*5b70*/  IMAD.IADD R25, R18, 0x1, R25 ;  /* 0x0000000112197824 */ /* 0x020fc600078e0219 */
[----:B------:R-:W-:Y:S01]  /*5b80*/  STL [R0+-0x8], R19 ;  /* 0xfffff81300007387 */ /* 0x000fe20000100800 */
[----:B------:R-:W-:-:S03]  /*5b90*/  IADD3 R27, PT, PT, R20, R27, RZ ;  /* 0x0000001b141b7210 */ /* 0x000fc60007ffe0ff */
[----:B------:R0:W-:Y:S01]  /*5ba0*/  STL [R0+0x4], R25 ;  /* 0x0000041900007387 */ /* 0x0001e20000100800 */
[----:B------:R-:W-:-:S03]  /*5bb0*/  IMAD.IADD R29, R22, 0x1, R29 ;  /* 0x00000001161d7824 */ /* 0x000fc600078e021d */
[----:B------:R1:W-:Y:S01]  /*5bc0*/  STL [R0+0x8], R27 ;  /* 0x0000081b00007387 */ /* 0x0003e20000100800 */
[----:B------:R-:W-:-:S03]  /*5bd0*/  IADD3 R14, PT, PT, R14, R17, RZ ;  /* 0x000000110e0e7210 */ /* 0x000fc60007ffe0ff */
[----:B------:R-:W-:Y:S04]  /*5be0*/  STL [R0+0xc], R29 ;  /* 0x00000c1d00007387 */ /* 0x000fe80000100800 */
[----:B------:R5:W-:Y:S01]  /*5bf0*/  STL [R0+0x10], R14 ;  /* 0x0000100e00007387 */ /* 0x000be20000100800 */
[----:B------:R-:W-:-:S03]  /*5c00*/  IADD3 R23, PT, PT, R16, R23, RZ ;  /* 0x0000001710177210 */ /* 0x000fc60007ffe0ff */
[----:B0-----:R-:W3:Y:S04]  /*5c10*/  LDL R25, [R0+0x2c] ;  /* 0x00002c0000197983 */ /* 0x001ee80000100800 */
[----:B------:R-:W3:Y:S01]  /*5c20*/  LDL R16, [R0+-0x164] ;  /* 0xfffe9c0000107983 */ /* 0x000ee20000100800 */
[----:B------:R-:W-:-:S03]  /*5c30*/  IMAD.IADD R15, R12, 0x1, R15 ;  /* 0x000000010c0f7824 */ /* 0x000fc600078e020f */
        /* <DEDUP_REMOVED lines=8> */
[----:B------:R-:W-:Y:S01]  /*5cc0*/  IADD3 R11, PT, PT, R10, R11, RZ ;  /* 0x0000000b0a0b7210 */ /* 0x000fe20007ffe0ff */
[----:B------:R-:W-:-:S02]  /*5cd0*/  IMAD.IADD R9, R9, 0x1, R8 ;  /* 0x0000000109097824 */ /* 0x000fc400078e0208 */
        /* <DEDUP_REMOVED lines=8> */
[----:B--2---:R-:W-:-:S03]  /*5d60*/  IMAD.IADD R21, R2, 0x1, R3 ;  /* 0x0000000102157824 */ /* 0x004fc600078e0203 */
[----:B------:R-:W2:Y:S04]  /*5d70*/  LDL R2, [R0+-0x144] ;  /* 0xfffebc0000027983 */ /* 0x000ea80000100800 */
[----:B------:R-:W2:Y:S01]  /*5d80*/  LDL R3, [R0+0x4c] ;  /* 0x00004c0000037983 */ /* 0x000ea20000100800 */
[----:B----4-:R-:W-:-:S03]  /*5d90*/  IADD3 R17, PT, PT, R7, R6, RZ ;  /* 0x0000000607117210 */ /* 0x010fc60007ffe0ff */
[----:B------:R-:W4:Y:S01]  /*5da0*/  LDL R7, [R0+-0x148] ;  /* 0xfffeb80000077983 */ /* 0x000f220000100800 */
[----:B---3--:R-:W-:-:S03]  /*5db0*/  IADD3 R23, PT, PT, R4, R5, RZ ;  /* 0x0000000504177210 */ /* 0x008fc60007ffe0ff */
[----:B------:R-:W4:Y:S04]  /*5dc0*/  LDL R6, [R0+0x48] ;  /* 0x0000480000067983 */ /* 0x000f280000100800 */
[----:B------:R-:W3:Y:S04]  /*5dd0*/  LDL R4, [R0+-0x140] ;  /* 0xfffec00000047983 */ /* 0x000ee80000100800 */
[----:B------:R-:W3:Y:S04]  /*5de0*/  LDL R5, [R0+0x50] ;  /* 0x0000500000057983 */ /* 0x000ee80000100800 */
[----:B------:R-:W-:Y:S04]  /*5df0*/  STL [R0+0x1c], R9 ;  /* 0x00001c0900007387 */ /* 0x000fe80000100800 */
[----:B------:R-:W-:Y:S04]  /*5e00*/  STL [R0+0x20], R17 ;  /* 0x0000201100007387 */ /* 0x000fe80000100800 */
[----:B------:R-:W-:Y:S04]  /*5e10*/  STL [R0+0x24], R21 ;  /* 0x0000241500007387 */ /* 0x000fe80000100800 */
[----:B------:R-:W-:Y:S01]  /*5e20*/  STL [R0+0x28], R23 ;  /* 0x0000281700007387 */ /* 0x000fe20000100800 */
[----:B------:R-:W-:-:S03]  /*5e30*/  IMAD.IADD R25, R16, 0x1, R25 ;  /* 0x0000000110197824 */ /* 0x000fc600078e0219 */
[----:B------:R-:W3:Y:S01]  /*5e40*/  LDL R16, [R0+-0x138] ;  /* 0xfffec80000107983 */ /* 0x000ee20000100800 */
[----:B------:R-:W-:-:S03]  /*5e50*/  IADD3 R27, PT, PT, R18, R27, RZ ;  /* 0x0000001b121b7210 */ /* 0x000fc60007ffe0ff */
[----:B------:R0:W-:Y:S01]  /*5e60*/  STL [R0+0x2c], R25 ;  /* 0x00002c1900007387 */ /* 0x0001e20000100800 */
[----:B-----5:R-:W-:-:S03]  /*5e70*/  IMAD.IADD R29, R14, 0x1, R29 ;  /* 0x000000010e1d7824 */ /* 0x020fc600078e021d */
[----:B------:R1:W-:Y:S01]  /*5e80*/  STL [R0+0x30], R27 ;  /* 0x0000301b00007387 */ /* 0x0003e20000100800 */
[----:B------:R-:W-:-:S03]  /*5e90*/  IADD3 R20, PT, PT, R20, R22, RZ ;  /* 0x0000001614147210 */ /* 0x000fc60007ffe0ff */
[----:B------:R5:W-:Y:S01]  /*5ea0*/  STL [R0+0x34], R29 ;  /* 0x0000341d00007387 */ /* 0x000be20000100800 */
[----:B------:R-:W-:-:S03]  /*5eb0*/  IMAD.IADD R19, R12, 0x1, R19 ;  /* 0x000000010c137824 */ /* 0x000fc600078e0213 */
        /* <DEDUP_REMOVED lines=11> */
[----:B------:R-:W-:Y:S01]  /*5f70*/  IADD3 R9, PT, PT, R10, R15, RZ ;  /* 0x0000000f0a097210 */ /* 0x000fe20007ffe0ff */
[----:B------:R-:W-:-:S02]  /*5f80*/  IMAD.IADD R13, R13, 0x1, R8 ;  /* 0x000000010d0d7824 */ /* 0x000fc400078e0208 */
[----:B------:R0:W-:Y:S04]  /*5f90*/  STL [R0+0x18], R11 ;  /* 0x0000180b00007387 */ /* 0x0001e80000100800 */
[----:B------:R-:W5:Y:S04]  /*5fa0*/  LDL R10, [R0+-0x128] ;  /* 0xfffed800000a7983 */ /* 0x000f680000100800 */
[----:B------:R-:W5:Y:S04]  /*5fb0*/  LDL R15, [R0+0x68] ;  /* 0x00006800000f7983 */ /* 0x000f680000100800 */
[----:B0-----:R-:W5:Y:S04]  /*5fc0*/  LDL R11, [R0+-0x124] ;  /* 0xfffedc00000b7983 */ /* 0x001f680000100800 */
[----:B------:R-:W5:Y:S01]  /*5fd0*/  LDL R8, [R0+0x6c] ;  /* 0x00006c0000087983 */ /* 0x000f620000100800 */
[----:B--2---:R-:W-:-:S03]  /*5fe0*/  IMAD.IADD R21, R2, 0x1, R3 ;  /* 0x0000000102157824 */ /* 0x004fc600078e0203 */
[----:B------:R-:W2:Y:S04]  /*5ff0*/  LDL R2, [R0+-0x11c] ;  /* 0xfffee40000027983 */ /* 0x000ea80000100800 */
[----:B------:R-:W2:Y:S01]  /*6000*/  LDL R3, [R0+0x74] ;  /* 0x0000740000037983 */ /* 0x000ea20000100800 */
[----:B----4-:R-:W-:-:S03]  /*6010*/  IADD3 R17, PT, PT, R7, R6, RZ ;  /* 0x0000000607117210 */ /* 0x010fc60007ffe0ff */
[----:B------:R-:W4:Y:S04]  /*6020*/  LDL R7, [R0+-0x120] ;  /* 0xfffee00000077983 */ /* 0x000f280000100800 */
[----:B------:R-:W4:Y:S01]  /*6030*/  LDL R6, [R0+0x70] ;  /* 0x0000700000067983 */ /* 0x000f220000100800 */
[----:B---3--:R-:W-:-:S03]  /*6040*/  IADD3 R23, PT, PT, R4, R5, RZ ;  /* 0x0000000504177210 */ /* 0x008fc60007ffe0ff */
        /* <DEDUP_REMOVED lines=19> */
[----:B0-----:R-:W3:Y:S01]  /*6180*/  LDL R25, [R0+0x7c] ;  /* 0x00007c0000197983 */ /* 0x001ee20000100800 */
[----:B------:R-:W-:-:S03]  /*6190*/  IADD3 R9, PT, PT, R10, R15, RZ ;  /* 0x0000000f0a097210 */ /* 0x000fc60007ffe0ff */
[----:B------:R-:W3:Y:S04]  /*61a0*/  LDL R16, [R0+-0x110] ;  /* 0xfffef00000107983 */ /* 0x000ee80000100800 */
[----:B-1----:R-:W3:Y:S01]  /*61b0*/  LDL R27, [R0+0x80] ;  /* 0x00008000001b7983 */ /* 0x002ee20000100800 */
[----:B------:R-:W-:-:S03]  /*61c0*/  IMAD.IADD R11, R11, 0x1, R8 ;  /* 0x000000010b0b7824 */ /* 0x000fc600078e0208 */
        /* <DEDUP_REMOVED lines=25> */
[----:B------:R-:W-:Y:S01]  /*6360*/  IMAD.IADD R25, R14, 0x1, R25 ;  /* 0x000000010e197824 */ /* 0x000fe200078e0219 */
[----:B------:R-:W-:-:S04]  /*6370*/  IADD3 R27, PT, PT, R16, R27, RZ ;  /* 0x0000001b101b7210 */ /* 0x000fc80007ffe0ff */
[----:B------:R-:W-:Y:S01]  /*6380*/  STL [R0+0x7c], R25 ;  /* 0x00007c1900007387 */ /* 0x000fe20000100800 */
[----:B-----5:R-:W-:-:S03]  /*6390*/  IMAD.IADD R29, R18, 0x1, R29 ;  /* 0x00000001121d7824 */ /* 0x020fc600078e021d */
[----:B------:R-:W-:Y:S01]  /*63a0*/  STL [R0+0x80], R27 ;  /* 0x0000801b00007387 */ /* 0x000fe20000100800 */
[----:B------:R-:W-:-:S03]  /*63b0*/  IADD3 R20, PT, PT, R20, R22, RZ ;  /* 0x0000001614147210 */ /* 0x000fc60007ffe0ff */
[----:B------:R-:W-:Y:S01]  /*63c0*/  STL [R0+0x84], R29 ;  /* 0x0000841d00007387 */ /* 0x000fe20000100800 */
[----:B------:R-:W-:-:S03]  /*63d0*/  IMAD.IADD R19, R12, 0x1, R19 ;  /* 0x000000010c137824 */ /* 0x000fc600078e0213 */
[----:B------:R-:W-:Y:S01]  /*63e0*/  STL [R0+0x88], R20 ;  /* 0x0000881400007387 */ /* 0x000fe20000100800 */
[----:B------:R-:W-:Y:S01]  /*63f0*/  IADD3 R15, PT, PT, R10, R15, RZ ;  /* 0x0000000f0a0f7210 */ /* 0x000fe20007ffe0ff */
[----:B------:R-:W-:Y:S02]  /*6400*/  IMAD.IADD R13, R8, 0x1, R13 ;  /* 0x00000001080d7824 */ /* 0x000fe400078e020d */
[----:B------:R-:W-:Y:S04]  /*6410*/  STL [R0+0x8c], R19 ;  /* 0x00008c1300007387 */ /* 0x000fe80000100800 */
[----:B------:R-:W-:Y:S04]  /*6420*/  STL [R0+0x90], R15 ;  /* 0x0000900f00007387 */ /* 0x000fe80000100800 */
[----:B------:R-:W-:Y:S01]  /*6430*/  STL [R0+0x94], R13 ;  /* 0x0000940d00007387 */ /* 0x000fe20000100800 */
[----:B--2---:R-:W-:-:S02]  /*6440*/  IADD3 R3, PT, PT, R2, R3, RZ ;  /* 0x0000000302037210 */ /* 0x004fc40007ffe0ff */
[----:B----4-:R-:W-:-:S03]  /*6450*/  IADD3 R7, PT, PT, R7, R6, RZ ;  /* 0x0000000607077210 */ /* 0x010fc60007ffe0ff */
[----:B------:R-:W-:Y:S01]  /*6460*/  STL [R0+0xa0], R3 ;  /* 0x0000a00300007387 */ /* 0x000fe20000100800 */
[----:B---3--:R-:W-:-:S03]  /*6470*/  IMAD.IADD R5, R5, 0x1, R4 ;  /* 0x0000000105057824 */ /* 0x008fc600078e0204 */
        /* <DEDUP_REMOVED lines=42> */
.L_x_8:
        /* <DEDUP_REMOVED lines=16> */
[----:B------:R-:W5:Y:S04]  /*6820*/  LDL R25, [R0+0x14] ;  /* 0x0000140000197983 */ /* 0x000f680000100800 */
[----:B------:R-:W5:Y:S04]  /*6830*/  LDL R27, [R0+0x18] ;  /* 0x00001800001b7983 */ /* 0x000f680000100800 */
[----:B------:R-:W5:Y:S04]  /*6840*/  LDL R18, [R0+-0x7b4] ;  /* 0xfff84c0000127983 */ /* 0x000f680000100800 */
[----:B------:R-:W5:Y:S04]  /*6850*/  LDL R29, [R0+0x1c] ;  /* 0x00001c00001d7983 */ /* 0x000f680000100800 */
[----:B------:R-:W5:Y:S04]  /*6860*/  LDL R20, [R0+-0x7b0] ;  /* 0xfff8500000147983 */ /* 0x000f680000100800 */
[----:B------:R-:W5:Y:S04]  /*6870*/  LDL R22, [R0+0x20] ;  /* 0x0000200000167983 */ /* 0x000f680000100800 */
[----:B------:R-:W5:Y:S01]  /*6880*/  LDL R19, [R0+0x24] ;  /* 0x0000240000137983 */ /* 0x000f620000100800 */
[----:B--2---:R-:W-:-:S03]  /*6890*/  IADD3 R5, PT, PT, R2, R3, RZ ;  /* 0x0000000302057210 */ /* 0x004fc60007ffe0ff */
[----:B------:R-:W2:Y:S01]  /*68a0*/  LDL R2, [R0+-0x79c] ;  /* 0xfff8640000027983 */ /* 0x000ea20000100800 */
[----:B---3--:R-:W-:-:S03]  /*68b0*/  IMAD.IADD R7, R4, 0x1, R7 ;  /* 0x0000000104077824 */ /* 0x008fc600078e0207 */
[----:B------:R0:W-:Y:S01]  /*68c0*/  STL [R0+-0xc], R5 ;  /* 0xfffff40500007387 */ /* 0x0001e20000100800 */
[----:B----4-:R-:W-:-:S03]  /*68d0*/  IADD3 R9, PT, PT, R6, R9, RZ ;  /* 0x0000000906097210 */ /* 0x010fc60007ffe0ff */
[----:B------:R-:W-:Y:S01]  /*68e0*/  STL [R0+-0x8], R7 ;  /* 0xfffff80700007387 */ /* 0x000fe20000100800 */
[----:B-----5:R-:W-:-:S03]  /*68f0*/  IADD3 R13, PT, PT, R13, R16, RZ ;  /* 0x000000100d0d7210 */ /* 0x020fc60007ffe0ff */
[----:B------:R-:W3:Y:S04]  /*6900*/  LDL R6, [R0+0x30] ;  /* 0x0000300000067983 */ /* 0x000ee80000100800 */
[----:B------:R-:W4:Y:S01]  /*6910*/  LDL R16, [R0+-0x7b8] ;  /* 0xfff8480000107983 */ /* 0x000f220000100800 */
[----:B------:R-:W-:-:S03]  /*6920*/  IADD3 R21, PT, PT, R12, R21, RZ ;  /* 0x000000150c157210 */ /* 0x000fc60007ffe0ff */
[----:B------:R1:W-:Y:S04]  /*6930*/  STL [R0+-0x4], R9 ;  /* 0xfffffc0900007387 */ /* 0x0003e80000100800 */
[----:B------:R-:W5:Y:S01]  /*6940*/  LDL R12, [R0+-0x7ac] ;  /* 0xfff85400000c7983 */ /* 0x000f620000100800 */
[----:B------:R-:W-:-:S03]  /*6950*/  IMAD.IADD R23, R14, 0x1, R15 ;  /* 0x000000010e177824 */ /* 0x000fc600078e020f */
[----:B0-----:R-:W2:Y:S04]  /*6960*/  LDL R5, [R0+0x34] ;  /* 0x0000340000057983 */ /* 0x001ea80000100800 */
[----:B------:R-:W3:Y:S01]  /*6970*/  LDL R14, [R0+-0x7bc] ;  /* 0xfff84400000e7983 */ /* 0x000ee20000100800 */
[----:B------:R-:W-:-:S03]  /*6980*/  IMAD.IADD R3, R8, 0x1, R11 ;  /* 0x0000000108037824 */ /* 0x000fc600078e020b */
[----:B------:R-:W2:Y:S04]  /*6990*/  LDL R15, [R0+0x28] ;  /* 0x00002800000f7983 */ /* 0x000ea80000100800 */
[----:B------:R-:W2:Y:S01]  /*69a0*/  LDL R11, [R0+-0x7a4] ;  /* 0xfff85c00000b7983 */ /* 0x000ea20000100800 */
[----:B------:R-:W-:-:S03]  /*69b0*/  IMAD.IADD R17, R17, 0x1, R10 ;  /* 0x0000000111117824 */ /* 0x000fc600078e020a */
[----:B------:R-:W2:Y:S04]  /*69c0*/  LDL R8, [R0+0x2c] ;  /* 0x00002c0000087983 */ /* 0x000ea80000100800 */
[----:B------:R-:W2:Y:S04]  /*69d0*/  LDL R10, [R0+-0x7a8] ;  /* 0xfff85800000a7983 */ /* 0x000ea80000100800 */
[----:B-1----:R-:W2:Y:S04]  /*69e0*/  LDL R9, [R0+-0x7a0] ;  /* 0xfff8600000097983 */ /* 0x002ea80000100800 */
[----:B------:R-:W2:Y:S04]  /*69f0*/  LDL R4, [R0+-0x798] ;  /* 0xfff8680000047983 */ /* 0x000ea80000100800 */
[----:B------:R-:W2:Y:S01]  /*6a00*/  LDL R7, [R0+0x38] ;  /* 0x0000380000077983 */ /* 0x000ea20000100800 */
[----:B------:R-:W-:Y:S01]  /*6a10*/  IADD3 R29, PT, PT, R18, R29, RZ ;  /* 0x0000001d121d7210 */ /* 0x000fe20007ffe0ff */
[----:B------:R-:W-:-:S02]  /*6a20*/  IMAD.IADD R20, R20, 0x1, R22 ;  /* 0x0000000114147824 */ /* 0x000fc400078e0216 */
[----:B------:R-:W-:Y:S04]  /*6a30*/  STL [R0], R3 ;  /* 0x0000000300007387 */ /* 0x000fe80000100800 */
[----:B------:R-:W-:Y:S04]  /*6a40*/  STL [R0+0x8], R17 ;  /* 0x0000081100007387 */ /* 0x000fe80000100800 */
[----:B------:R-:W-:Y:S04]  /*6a50*/  STL [R0+0xc], R21 ;  /* 0x00000c1500007387 */ /* 0x000fe80000100800 */
[----:B------:R-:W-:Y:S04]  /*6a60*/  STL [R0+0x10], R23 ;  /* 0x0000101700007387 */ /* 0x000fe80000100800 */
[----:B------:R-:W-:Y:S04]  /*6a70*/  STL [R0+0x4], R13 ;  /* 0x0000040d00007387 */ /* 0x000fe80000100800 */
[----:B------:R0:W-:Y:S04]  /*6a80*/  STL [R0+0x1c], R29 ;  /* 0x00001c1d00007387 */ /* 0x0001e80000100800 */
[----:B------:R1:W-:Y:S04]  /*6a90*/  STL [R0+0x20], R20 ;  /* 0x0000201400007387 */ /* 0x0003e80000100800 */
[----:B------:R-:W2:Y:S04]  /*6aa0*/  LDL R18, [R0+-0x78c] ;  /* 0xfff8740000127983 */ /* 0x000ea80000100800 */
[----:B0-----:R-:W2:Y:S04]  /*6ab0*/  LDL R29, [R0+0x44] ;  /* 0x00004400001d7983 */ /* 0x001ea80000100800 */
[----:B-1----:R-:W2:Y:S04]  /*6ac0*/  LDL R20, [R0+-0x788] ;  /* 0xfff8780000147983 */ /* 0x002ea80000100800 */
[----:B------:R-:W2:Y:S04]  /*6ad0*/  LDL R22, [R0+0x48] ;  /* 0x0000480000167983 */ /* 0x000ea80000100800 */
[----:B------:R-:W2:Y:S01]  /*6ae0*/  LDL R13, [R0+0x54] ;  /* 0x00005400000d7983 */ /* 0x000ea20000100800 */
[----:B----4-:R-:W-:-:S03]  /*6af0*/  IMAD.IADD R27, R16, 0x1, R27 ;  /* 0x00000001101b7824 */ /* 0x010fc600078e021b */
[----:B------:R-:W4:Y:S01]  /*6b00*/  LDL R16, [R0+-0x790] ;  /* 0xfff8700000107983 */ /* 0x000f220000100800 */
[----:B-----5:R-:W-:-:S03]  /*6b10*/  IADD3 R19, PT, PT, R12, R19, RZ ;  /* 0x000000130c137210 */ /* 0x020fc60007ffe0ff */
[----:B------:R0:W-:Y:S01]  /*6b20*/  STL [R0+0x18], R27 ;  /* 0x0000181b00007387 */ /* 0x0001e20000100800 */
[----:B---3--:R-:W-:-:S03]  /*6b30*/  IADD3 R25, PT, PT, R14, R25, RZ ;  /* 0x000000190e197210 */ /* 0x008fc60007ffe0ff */
[----:B------:R-:W-:Y:S01]  /*6b40*/  STL [R0+0x24], R19 ;  /* 0x0000241300007387 */ /* 0x000fe20000100800 */
[----:B--2---:R-:W-:-:S03]  /*6b50*/  IADD3 R21, PT, PT, R2, R5, RZ ;  /* 0x0000000502157210 */ /* 0x004fc60007ffe0ff */
[----:B------:R1:W-:Y:S04]  /*6b60*/  STL [R0+0x14], R25 ;  /* 0x0000141900007387 */ /* 0x0003e80000100800 */
[----:B------:R-:W2:Y:S01]  /*6b70*/  LDL R14, [R0+-0x794] ;  /* 0xfff86c00000e7983 */ /* 0x000ea20000100800 */
[----:B------:R-:W-:-:S03]  /*6b80*/  IADD3 R11, PT, PT, R11, R8, RZ ;  /* 0x000000080b0b7210 */ /* 0x000fc60007ffe0ff */
[----:B0-----:R-:W4:Y:S01]  /*6b90*/  LDL R27, [R0+0x40] ;  /* 0x00004000001b7983 */ /* 0x001f220000100800 */
[----:B------:R-:W-:-:S03]  /*6ba0*/  IMAD.IADD R3, R10, 0x1, R15 ;  /* 0x000000010a037824 */ /* 0x000fc600078e020f */
[----:B-1----:R-:W2:Y:S01]  /*6bb0*/  LDL R25, [R0+0x3c] ;  /* 0x00003c0000197983 */ /* 0x002ea20000100800 */
[----:B------:R-:W-:-:S03]  /*6bc0*/  IMAD.IADD R17, R9, 0x1, R6 ;  /* 0x0000000109117824 */ /* 0x000fc600078e0206 */
[----:B------:R-:W3:Y:S04]  /*6bd0*/  LDL R12, [R0+-0x784] ;  /* 0xfff87c00000c7983 */ /* 0x000ee80000100800 */
[----:B------:R-:W3:Y:S01]  /*6be0*/  LDL R19, [R0+0x4c] ;  /* 0x00004c0000137983 */ /* 0x000ee20000100800 */
[----:B------:R-:W-:-:S03]  /*6bf0*/  IMAD.IADD R23, R4, 0x1, R7 ;  /* 0x0000000104177824 */ /* 0x000fc600078e0207 */
[----:B------:R-:W5:Y:S04]  /*6c00*/  LDL R10, [R0+-0x780] ;  /* 0xfff88000000a7983 */ /* 0x000f680000100800 */
[----:B------:R-:W5:Y:S04]  /*6c10*/  LDL R15, [R0+0x50] ;  /* 0x00005000000f7983 */ /* 0x000f680000100800 */
[----:B------:R-:W5:Y:S04]  /*6c20*/  LDL R8, [R0+-0x77c] ;  /* 0xfff8840000087983 */ /* 0x000f680000100800 */
[----:B------:R-:W5:Y:S04]  /*6c30*/  LDL R9, [R0+-0x778] ;  /* 0xfff8880000097983 */ /* 0x000f680000100800 */
[----:B------:R-:W5:Y:S04]  /*6c40*/  LDL R6, [R0+0x58] ;  /* 0x0000580000067983 */ /* 0x000f680000100800 */
[----:B------:R-:W5:Y:S04]  /*6c50*/  LDL R7, [R0+-0x774] ;  /* 0xfff88c0000077983 */ /* 0x000f680000100800 */
[----:B------:R-:W5:Y:S04]  /*6c60*/  LDL R4, [R0+0x5c] ;  /* 0x00005c0000047983 */ /* 0x000f680000100800 */
[----:B------:R-:W5:Y:S04]  /*6c70*/  LDL R2, [R0+-0x770] ;  /* 0xfff8900000027983 */ /* 0x000f680000100800 */
[----:B------:R-:W5:Y:S01]  /*6c80*/  LDL R5, [R0+0x60] ;  /* 0x0000600000057983 */ /* 0x000f620000100800 */
[----:B------:R-:W-:-:S04]  /*6c90*/  UIADD3 UR4, UPT, UPT, UR4, 0x1c, URZ ;  /* 0x0000001c04047890 */ /* 0x000fc8000fffe0ff */
[----:B------:R-:W-:Y:S01]  /*6ca0*/  UISETP.NE.AND UP0, UPT, UR4, 0x251c, UPT ;  /* 0x0000251c0400788c */ /* 0x000fe2000bf05270 */
[----:B------:R-:W-:Y:S01]  /*6cb0*/  IADD3 R29, PT, PT, R18, R29, RZ ;  /* 0x0000001d121d7210 */ /* 0x000fe20007ffe0ff */
[----:B------:R-:W-:Y:S01]  /*6cc0*/  STL [R0+0x28], R3 ;  /* 0x0000280300007387 */ /* 0x000fe20000100800 */
[----:B------:R-:W-:-:S03]  /*6cd0*/  IMAD.IADD R20, R20, 0x1, R22 ;  /* 0x0000000114147824 */ /* 0x000fc600078e0216 */
[----:B------:R-:W-:Y:S04]  /*6ce0*/  STL [R0+0x2c], R11 ;  /* 0x00002c0b00007387 */ /* 0x000fe80000100800 */
[----:B------:R-:W-:Y:S04]  /*6cf0*/  STL [R0+0x30], R17 ;  /* 0x0000301100007387 */ /* 0x000fe80000100800 */
[----:B------:R-:W-:Y:S04]  /*6d00*/  STL [R0+0x34], R21 ;  /* 0x0000341500007387 */ /* 0x000fe80000100800 */
[----:B------:R-:W-:Y:S04]  /*6d10*/  STL [R0+0x38], R23 ;  /* 0x0000381700007387 */ /* 0x000fe80000100800 */
[----:B------:R-:W-:Y:S04]  /*6d20*/  STL [R0+0x44], R29 ;  /* 0x0000441d00007387 */ /* 0x000fe80000100800 */
[----:B------:R-:W-:Y:S01]  /*6d30*/  STL [R0+0x48], R20 ;  /* 0x0000481400007387 */ /* 0x000fe20000100800 */
[----:B----4-:R-:W-:Y:S01]  /*6d40*/  IMAD.IADD R27, R16, 0x1, R27 ;  /* 0x00000001101b7824 */ /* 0x010fe200078e021b */
[----:B--2---:R-:W-:-:S04]  /*6d50*/  IADD3 R25, PT, PT, R14, R25, RZ ;  /* 0x000000190e197210 */ /* 0x004fc80007ffe0ff */
[----:B------:R-:W-:Y:S01]  /*6d60*/  STL [R0+0x40], R27 ;  /* 0x0000401b00007387 */ /* 0x000fe20000100800 */
[----:B---3--:R-:W-:-:S03]  /*6d70*/  IADD3 R19, PT, PT, R12, R19, RZ ;  /* 0x000000130c137210 */ /* 0x008fc60007ffe0ff */
[----:B------:R-:W-:Y:S01]  /*6d80*/  STL [R0+0x3c], R25 ;  /* 0x00003c1900007387 */ /* 0x000fe20000100800 */
[----:B-----5:R-:W-:Y:S01]  /*6d90*/  IMAD.IADD R15, R10, 0x1, R15 ;  /* 0x000000010a0f7824 */ /* 0x020fe200078e020f */
[----:B------:R-:W-:Y:S02]  /*6da0*/  IADD3 R13, PT, PT, R8, R13, RZ ;  /* 0x0000000d080d7210 */ /* 0x000fe40007ffe0ff */
[----:B------:R-:W-:Y:S01]  /*6db0*/  STL [R0+0x4c], R19 ;  /* 0x00004c1300007387 */ /* 0x000fe20000100800 */
[----:B------:R-:W-:-:S03]  /*6dc0*/  IMAD.IADD R9, R9, 0x1, R6 ;  /* 0x0000000109097824 */ /* 0x000fc600078e0206 */
[----:B------:R-:W-:Y:S01]  /*6dd0*/  STL [R0+0x50], R15 ;  /* 0x0000500f00007387 */ /* 0x000fe20000100800 */
[----:B------:R-:W-:-:S03]  /*6de0*/  IADD3 R7, PT, PT, R7, R4, RZ ;  /* 0x0000000407077210 */ /* 0x000fc60007ffe0ff */
[----:B------:R-:W-:Y:S01]  /*6df0*/  STL [R0+0x54], R13 ;  /* 0x0000540d00007387 */ /* 0x000fe20000100800 */
[----:B------:R-:W-:-:S03]  /*6e00*/  IMAD.IADD R5, R2, 0x1, R5 ;  /* 0x0000000102057824 */ /* 0x000fc600078e0205 */
[----:B------:R-:W-:Y:S04]  /*6e10*/  STL [R0+0x58], R9 ;  /* 0x0000580900007387 */ /* 0x000fe80000100800 */
[----:B------:R-:W-:Y:S04]  /*6e20*/  STL [R0+0x5c], R7 ;  /* 0x00005c0700007387 */ /* 0x000fe80000100800 */
[----:B------:R0:W-:Y:S02]  /*6e30*/  STL [R0+0x60], R5 ;  /* 0x0000600500007387 */ /* 0x0001e40000100800 */
[----:B0-----:R-:W-:Y:S01]  /*6e40*/  IADD3 R0, PT, PT, R0, 0x70, RZ ;  /* 0x0000007000007810 */ /* 0x001fe20007ffe0ff */
[----:B------:R-:W-:Y:S06]  /*6e50*/  BRA.U UP0, `(.L_x_8) ;  /* 0xfffffff900307547 */ /* 0x000fec000b83ffff */
[----:B------:R-:W2:Y:S04]  /*6e60*/  LDL R3, [R1] ;  /* 0x0000000001037983 */ /* 0x000ea80000100800 */
[----:B------:R-:W2:Y:S01]  /*6e70*/  LDL R0, [R1+0x1f40] ;  /* 0x001f400001007983 */ /* 0x000ea20000100800 */
[----:B------:R-:W0:Y:S01]  /*6e80*/  LDCU.64 UR6, c[0x0][0x358] ;  /* 0x00006b00ff0677ac */ /* 0x000e220008000a00 */
[----:B------:R-:W-:Y:S01]  /*6e90*/  UMOV UR4, URZ ;  /* 0x000000ff00047c82 */ /* 0x000fe20008000000 */
[----:B--2---:R-:W-:Y:S01]  /*6ea0*/  IMAD.IADD R2, R3, 0x1, R0 ;  /* 0x0000000103027824 */ /* 0x004fe200078e0200 */
[----:B------:R-:W-:-:S04]  /*6eb0*/  IADD3 R0, PT, PT, R1, 0x1f50, RZ ;  /* 0x00001f5001007810 */ /* 0x000fc80007ffe0ff */
[----:B0-----:R1:W-:Y:S03]  /*6ec0*/  STL [R1+0x1f40], R2 ;  /* 0x001f400201007387 */ /* 0x0013e60000100800 */
.L_x_9:
[----:B------:R-:W2:Y:S04]  /*6ed0*/  LDL R12, [R0+-0x1f3c] ;  /* 0xffe0c400000c7983 */ /* 0x000ea80000100800 */
[----:B------:R-:W2:Y:S04]  /*6ee0*/  LDL R19, [R0+0x4] ;  /* 0x0000040000137983 */ /* 0x000ea80000100800 */
[----:B------:R-:W3:Y:S04]  /*6ef0*/  LDL R3, [R0+-0x1f4c] ;  /* 0xffe0b40000037983 */ /* 0x000ee80000100800 */
[----:B------:R-:W3:Y:S04]  /*6f00*/  LDL R4, [R0+-0xc] ;  /* 0xfffff40000047983 */ /* 0x000ee80000100800 */
[----:B------:R-:W4:Y:S04]  /*6f10*/  LDL R14, [R0+-0x1f38] ;  /* 0xffe0c800000e7983 */ /* 0x000f280000100800 */
[----:B------:R-:W4:Y:S04]  /*6f20*/  LDL R17, [R0+0x8] ;  /* 0x0000080000117983 */ /* 0x000f280000100800 */
        /* <DEDUP_REMOVED lines=8> */
[----:B------:R-:W5:Y:S04]  /*6fb0*/  LDL R6, [R0+-0x1f48] ;  /* 0xffe0b80000067983 */ /* 0x000f680000100800 */
[----:B------:R-:W5:Y:S04]  /*6fc0*/  LDL R9, [R0+-0x8] ;  /* 0xfffff80000097983 */ /* 0x000f680000100800 */
[----:B------:R-:W5:Y:S04]  /*6fd0*/  LDL R8, [R0+-0x1f44] ;  /* 0xffe0bc0000087983 */ /* 0x000f680000100800 */
[----:B------:R-:W5:Y:S04]  /*6fe0*/  LDL R11, [R0+-0x4] ;  /* 0xfffffc00000b7983 */ /* 0x000f680000100800 */
[----:B-1----:R-:W5:Y:S04]  /*6ff0*/  LDL R2, [R0+-0x1f28] ;  /* 0xffe0d80000027983 */ /* 0x002f680000100800 */
[----:B------:R-:W5:Y:S04]  /*7000*/  LDL R5, [R0+0x18] ;  /* 0x0000180000057983 */ /* 0x000f680000100800 */
[----:B------:R-:W5:Y:S04]  /*7010*/  LDL R27, [R0+0x20] ;  /* 0x00002000001b7983 */ /* 0x000f680000100800 */
[----:B------:R-:W5:Y:S04]  /*7020*/  LDL R29, [R0+0x24] ;  /* 0x00002400001d7983 */ /* 0x000f680000100800 */
[----:B------:R-:W5:Y:S01]  /*7030*/  LDL R22, [R0+0x28] ;  /* 0x0000280000167983 */ /* 0x000f620000100800 */
[----:B--2---:R-:W-:-:S03]  /*7040*/  IMAD.IADD R19, R12, 0x1, R19 ;  /* 0x000000010c137824 */ /* 0x004fc600078e0213 */
[----:B------:R-:W2:Y:S01]  /*7050*/  LDL R12, [R0+-0x1f14] ;  /* 0xffe0ec00000c7983 */ /* 0x000ea20000100800 */
[----:B---3--:R-:W-:-:S03]  /*7060*/  IMAD.IADD R7, R3, 0x1, R4 ;  /* 0x0000000103077824 */ /* 0x008fc600078e0204 */
[----:B------:R0:W-:Y:S04]  /*7070*/  STL [R0+0x4], R19 ;  /* 0x0000041300007387 */ /* 0x0001e80000100800 */
[----:B------:R-:W3:Y:S01]  /*7080*/  LDL R4, [R0+-0x1f00] ;  /* 0xffe1000000047983 */ /* 0x000ee20000100800 */
[----:B----4-:R-:W-:-:S03]  /*7090*/  IADD3 R3, PT, PT, R14, R17, RZ ;  /* 0x000000110e037210 */ /* 0x010fc60007ffe0ff */
[----:B------:R-:W4:Y:S04]  /*70a0*/  LDL R14, [R0+-0x1f24] ;  /* 0xffe0dc00000e7983 */ /* 0x000f280000100800 */
[----:B0-----:R-:W2:Y:S01]  /*70b0*/  LDL R19, [R0+0x2c] ;  /* 0x00002c0000137983 */ /* 0x001ea20000100800 */
[----:B-----5:R-:W-:-:S03]  /*70c0*/  IADD3 R15, PT, PT, R10, R13, RZ ;  /* 0x0000000d0a0f7210 */ /* 0x020fc60007ffe0ff */
[----:B------:R0:W-:Y:S01]  /*70d0*/  STL [R0+-0xc], R7 ;  /* 0xfffff40700007387 */ /* 0x0001e20000100800 */
[----:B------:R-:W-:-:S03]  /*70e0*/  IADD3 R17, PT, PT, R18, R21, RZ ;  /* 0x0000001512117210 */ /* 0x000fc60007ffe0ff */
[----:B------:R-:W5:Y:S04]  /*70f0*/  LDL R10, [R0+-0x1f10] ;  /* 0xffe0f000000a7983 */ /* 0x000f680000100800 */
[----:B------:R-:W3:Y:S01]  /*7100*/  LDL R18, [R0+-0x1f1c] ;  /* 0xffe0e40000127983 */ /* 0x000ee20000100800 */
[----:B------:R-:W-:-:S03]  /*7110*/  IMAD.IADD R13, R16, 0x1, R23 ;  /* 0x00000001100d7824 */ /* 0x000fc600078e0217 */
[----:B------:R1:W-:Y:S04]  /*7120*/  STL [R0], R15 ;  /* 0x0000000f00007387 */ /* 0x0003e80000100800 */
[----:B------:R-:W4:Y:S01]  /*7130*/  LDL R16, [R0+-0x1f20] ;  /* 0xffe0e00000107983 */ /* 0x000f220000100800 */
[----:B------:R-:W-:-:S03]  /*7140*/  IMAD.IADD R21, R20, 0x1, R25 ;  /* 0x0000000114157824 */ /* 0x000fc600078e0219 */
[----:B0-----:R-:W5:Y:S04]  /*7150*/  LDL R7, [R0+0x40] ;  /* 0x0000400000077983 */ /* 0x001f680000100800 */
[----:B------:R-:W5:Y:S04]  /*7160*/  LDL R25, [R0+0x1c] ;  /* 0x00001c0000197983 */ /* 0x000f680000100800 */
[----:B------:R-:W5:Y:S01]  /*7170*/  LDL R20, [R0+-0x1f18] ;  /* 0xffe0e80000147983 */ /* 0x000f620000100800 */
[----:B------:R-:W-:-:S03]  /*7180*/  IADD3 R9, PT, PT, R6, R9, RZ ;  /* 0x0000000906097210 */ /* 0x000fc60007ffe0ff */
[----:B-1----:R-:W5:Y:S01]  /*7190*/  LDL R15, [R0+0x30] ;  /* 0x00003000000f7983 */ /* 0x002f620000100800 */
[----:B------:R-:W-:-:S03]  /*71a0*/  IMAD.IADD R11, R8, 0x1, R11 ;  /* 0x00000001080b7824 */ /* 0x000fc600078e020b */
[----:B------:R0:W-:Y:S04]  /*71b0*/  STL [R0+-0x8], R9 ;  /* 0xfffff80900007387 */ /* 0x0001e80000100800 */
[----:B------:R1:W-:Y:S01]  /*71c0*/  STL [R0+-0x4], R11 ;  /* 0xfffffc0b00007387 */ /* 0x0003e20000100800 */
[----:B------:R-:W-:-:S03]  /*71d0*/  IADD3 R23, PT, PT, R2, R5, RZ ;  /* 0x0000000502177210 */ /* 0x000fc60007ffe0ff */
[----:B------:R-:W5:Y:S04]  /*71e0*/  LDL R8, [R0+0x34] ;  /* 0x0000340000087983 */ /* 0x000f680000100800 */
[----:B0-----:R-:W5:Y:S04]  /*71f0*/  LDL R9, [R0+-0x1f08] ;  /* 0xffe0f80000097983 */ /* 0x001f680000100800 */
[----:B-1----:R-:W5:Y:S04]  /*7200*/  LDL R11, [R0+-0x1f0c] ;  /* 0xffe0f400000b7983 */ /* 0x002f680000100800 */
[----:B------:R-:W5:Y:S04]  /*7210*/  LDL R6, [R0+0x38] ;  /* 0x0000380000067983 */ /* 0x000f680000100800 */
[----:B------:R-:W5:Y:S04]  /*7220*/  LDL R2, [R0+-0x1f04] ;  /* 0xffe0fc0000027983 */ /* 0x000f680000100800 */
[----:B------:R-:W5:Y:S04]  /*7230*/  LDL R5, [R0+0x3c] ;  /* 0x00003c0000057983 */ /* 0x000f680000100800 */
[----:B------:R-:W-:Y:S04]  /*7240*/  STL [R0+0x8], R3 ;  /* 0x0000080300007387 */ /* 0x000fe80000100800 */
[----:B------:R-:W-:Y:S04]  /*7250*/  STL [R0+0x10], R17 ;  /* 0x0000101100007387 */ /* 0x000fe80000100800 */
[----:B------:R-:W-:Y:S04]  /*7260*/  STL [R0+0x14], R21 ;  /* 0x0000141500007387 */ /* 0x000fe80000100800 */
[----:B------:R-:W-:Y:S04]  /*7270*/  STL [R0+0x18], R23 ;  /* 0x0000181700007387 */ /* 0x000fe80000100800 */
[----:B------:R0:W-:Y:S04]  /*7280*/  STL [R0+0xc], R13 ;  /* 0x00000c0d00007387 */ /* 0x0001e80000100800 */
[----:B0-----:R-:W5:Y:S01]  /*7290*/  LDL R13, [R0+-0x1ee4] ;  /* 0xffe11c00000d7983 */ /* 0x001f620000100800 */
[----:B--2---:R-:W-:-:S03]  /*72a0*/  IMAD.IADD R19, R12, 0x1, R19 ;  /* 0x000000010c137824 */ /* 0x004fc600078e0213 */
[----:B------:R-:W2:Y:S04]  /*72b0*/  LDL R12, [R0+-0x1eec] ;  /* 0xffe11400000c7983 */ /* 0x000ea80000100800 */
[----:B------:R0:W-:Y:S01]  /*72c0*/  STL [R0+0x2c], R19 ;  /* 0x00002c1300007387 */ /* 0x0001e20000100800 */
[----:B---3--:R-:W-:-:S03]  /*72d0*/  IMAD.IADD R29, R18, 0x1, R29 ;  /* 0x00000001121d7824 */ /* 0x008fc600078e021d */
[----:B0-----:R-:W2:Y:S01]  /*72e0*/  LDL R19, [R0+0x54] ;  /* 0x0000540000137983 */ /* 0x001ea20000100800 */
[----:B----4-:R-:W-:-:S03]  /*72f0*/  IADD3 R27, PT, PT, R16, R27, RZ ;  /* 0x0000001b101b7210 */ /* 0x010fc60007ffe0ff */
[----:B------:R-:W-:Y:S01]  /*7300*/  STL [R0+0x24], R29 ;  /* 0x0000241d00007387 */ /* 0x000fe20000100800 */
[----:B-----5:R-:W-:Y:S01]  /*7310*/  IMAD.IADD R25, R14, 0x1, R25 ;  /* 0x000000010e197824 */ /* 0x020fe200078e0219 */
[----:B------:R-:W-:-:S04]  /*7320*/  IADD3 R20, PT, PT, R20, R22, RZ ;  /* 0x0000001614147210 */ /* 0x000fc80007ffe0ff */
[----:B------:R0:W-:Y:S04]  /*7330*/  STL [R0+0x1c], R25 ;  /* 0x00001c1900007387 */ /* 0x0001e80000100800 */
[----:B------:R1:W-:Y:S04]  /*7340*/  STL [R0+0x20], R27 ;  /* 0x0000201b00007387 */ /* 0x0003e80000100800 */
[----:B------:R3:W-:Y:S04]  /*7350*/  STL [R0+0x28], R20 ;  /* 0x0000281400007387 */ /* 0x0007e80000100800 */
[----:B------:R-:W4:Y:S04]  /*7360*/  LDL R14, [R0+-0x1efc] ;  /* 0xffe10400000e7983 */ /* 0x000f280000100800 */
[----:B0-----:R-:W4:Y:S04]  /*7370*/  LDL R25, [R0+0x44] ;  /* 0x0000440000197983 */ /* 0x001f280000100800 */
[----:B------:R-:W5:Y:S04]  /*7380*/  LDL R16, [R0+-0x1ef8] ;  /* 0xffe1080000107983 */ /* 0x000f680000100800 */
[----:B-1----:R-:W5:Y:S04]  /*7390*/  LDL R27, [R0+0x48] ;  /* 0x00004800001b7983 */ /* 0x002f680000100800 */
[----:B------:R-:W5:Y:S04]  /*73a0*/  LDL R18, [R0+-0x1ef4] ;  /* 0xffe10c0000127983 */ /* 0x000f680000100800 */
[----:B------:R-:W5:Y:S04]  /*73b0*/  LDL R29, [R0+0x4c] ;  /* 0x00004c00001d7983 */ /* 0x000f680000100800 */
[----:B---3--:R-:W3:Y:S04]  /*73c0*/  LDL R20, [R0+-0x1ef0] ;  /* 0xffe1100000147983 */ /* 0x008ee80000100800 */
[----:B------:R-:W3:Y:S01]  /*73d0*/  LDL R22, [R0+0x50] ;  /* 0x0000500000167983 */ /* 0x000ee20000100800 */
[----:B------:R-:W-:Y:S01]  /*73e0*/  IADD3 R3, PT, PT, R10, R15, RZ ;  /* 0x0000000f0a037210 */ /* 0x000fe20007ffe0ff */
[----:B------:R-:W-:Y:S01]  /*73f0*/  IMAD.IADD R11, R11, 0x1, R8 ;  /* 0x000000010b0b7824 */ /* 0x000fe200078e0208 */
[----:B------:R-:W-:Y:S01]  /*7400*/  IADD3 R17, PT, PT, R9, R6, RZ ;  /* 0x0000000609117210 */ /* 0x000fe20007ffe0ff */
[----:B------:R-:W-:Y:S01]  /*7410*/  IMAD.IADD R21, R2, 0x1, R5 ;  /* 0x0000000102157824 */ /* 0x000fe200078e0205 */
[----:B------:R-:W-:Y:S01]  /*7420*/  IADD3 R23, PT, PT, R4, R7, RZ ;  /* 0x0000000704177210 */ /* 0x000fe20007ffe0ff */
[----:B------:R-:W3:Y:S04]  /*7430*/  LDL R10, [R0+-0x1ee8] ;  /* 0xffe11800000a7983 */ /* 0x000ee80000100800 */
[----:B------:R-:W3:Y:S04]  /*7440*/  LDL R15, [R0+0x58] ;  /* 0x00005800000f7983 */ /* 0x000ee80000100800 */
[----:B------:R-:W3:Y:S04]  /*7450*/  LDL R8, [R0+0x5c] ;  /* 0x00005c0000087983 */ /* 0x000ee80000100800 */
[----:B------:R-:W3:Y:S04]  /*7460*/  LDL R9, [R0+-0x1ee0] ;  /* 0xffe1200000097983 */ /* 0x000ee80000100800 */
[----:B------:R-:W3:Y:S04]  /*7470*/  LDL R6, [R0+0x60] ;  /* 0x0000600000067983 */ /* 0x000ee80000100800 */
[----:B------:R-:W3:Y:S04]  /*7480*/  LDL R2, [R0+-0x1edc] ;  /* 0xffe1240000027983 */ /* 0x000ee80000100800 */
[----:B------:R-:W3:Y:S04]  /*7490*/  LDL R5, [R0+0x64] ;  /* 0x0000640000057983 */ /* 0x000ee80000100800 */
        /* <DEDUP_REMOVED lines=8> */
[----:B--2---:R-:W-:-:S03]  /*7520*/  IMAD.IADD R19, R12, 0x1, R19 ;  /* 0x000000010c137824 */ /* 0x004fc600078e0213 */
[----:B------:R-:W2:Y:S04]  /*7530*/  LDL R12, [R0+-0x1ec4] ;  /* 0xffe13c00000c7983 */ /* 0x000ea80000100800 */
[----:B------:R0:W-:Y:S04]  /*7540*/  STL [R0+0x54], R19 ;  /* 0x0000541300007387 */ /* 0x0001e80000100800 */
[----:B0-----:R-:W2:Y:S01]  /*7550*/  LDL R19, [R0+0x7c] ;  /* 0x00007c0000137983 */ /* 0x001ea20000100800 */
[----:B----4-:R-:W-:-:S03]  /*7560*/  IMAD.IADD R25, R14, 0x1, R25 ;  /* 0x000000010e197824 */ /* 0x010fc600078e0219 */
[----:B------:R-:W4:Y:S01]  /*7570*/  LDL R14, [R0+-0x1ed4] ;  /* 0xffe12c00000e7983 */ /* 0x000f220000100800 */
[----:B-----5:R-:W-:-:S03]  /*7580*/  IADD3 R27, PT, PT, R16, R27, RZ ;  /* 0x0000001b101b7210 */ /* 0x020fc60007ffe0ff */
[----:B------:R0:W-:Y:S01]  /*7590*/  STL [R0+0x44], R25 ;  /* 0x0000441900007387 */ /* 0x0001e20000100800 */
[----:B------:R-:W-:-:S03]  /*75a0*/  IMAD.IADD R29, R18, 0x1, R29 ;  /* 0x00000001121d7824 */ /* 0x000fc600078e021d */
[----:B------:R1:W-:Y:S01]  /*75b0*/  STL [R0+0x48], R27 ;  /* 0x0000481b00007387 */ /* 0x0003e20000100800 */
[----:B---3--:R-:W-:-:S03]  /*75c0*/  IADD3 R20, PT, PT, R20, R22, RZ ;  /* 0x0000001614147210 */ /* 0x008fc60007ffe0ff */
[----:B------:R3:W-:Y:S04]  /*75d0*/  STL [R0+0x4c], R29 ;  /* 0x00004c1d00007387 */ /* 0x0007e80000100800 */
[----:B------:R5:W-:Y:S04]  /*75e0*/  STL [R0+0x50], R20 ;  /* 0x0000501400007387 */ /* 0x000be80000100800 */
[----:B0-----:R-:W4:Y:S01]  /*75f0*/  LDL R25, [R0+0x6c] ;  /* 0x00006c0000197983 */ /* 0x001f220000100800 */
[----:B------:R-:W-:-:S03]  /*7600*/  IADD3 R3, PT, PT, R10, R15, RZ ;  /* 0x0000000f0a037210 */ /* 0x000fc60007ffe0ff */
[----:B------:R-:W4:Y:S01]  /*7610*/  LDL R16, [R0+-0x1ed0] ;  /* 0xffe1300000107983 */ /* 0x000f220000100800 */
[----:B------:R-:W-:-:S03]  /*7620*/  IMAD.IADD R13, R13, 0x1, R8 ;  /* 0x000000010d0d7824 */ /* 0x000fc600078e0208 */
[----:B-1----:R-:W4:Y:S04]  /*7630*/  LDL R27, [R0+0x70] ;  /* 0x00007000001b7983 */ /* 0x002f280000100800 */
[----:B------:R-:W4:Y:S01]  /*7640*/  LDL R18, [R0+-0x1ecc] ;  /* 0xffe1340000127983 */ /* 0x000f220000100800 */
[----:B------:R-:W-:-:S03]  /*7650*/  IADD3 R17, PT, PT, R9, R6, RZ ;  /* 0x0000000609117210 */ /* 0x000fc60007ffe0ff */
[----:B---3--:R-:W3:Y:S04]  /*7660*/  LDL R29, [R0+0x74] ;  /* 0x00007400001d7983 */ /* 0x008ee80000100800 */
[----:B-----5:R-:W5:Y:S01]  /*7670*/  LDL R20, [R0+-0x1ec8] ;  /* 0xffe1380000147983 */ /* 0x020f620000100800 */
[----:B------:R-:W-:-:S03]  /*7680*/  IMAD.IADD R21, R2, 0x1, R5 ;  /* 0x0000000102157824 */ /* 0x000fc600078e0205 */
[----:B------:R-:W5:Y:S04]  /*7690*/  LDL R22, [R0+0x78] ;  /* 0x0000780000167983 */ /* 0x000f680000100800 */
[----:B------:R-:W5:Y:S01]  /*76a0*/  LDL R10, [R0+-0x1ec0] ;  /* 0xffe14000000a7983 */ /* 0x000f620000100800 */
[----:B------:R-:W-:-:S03]  /*76b0*/  IADD3 R23, PT, PT, R4, R7, RZ ;  /* 0x0000000704177210 */ /* 0x000fc60007ffe0ff */
        /* <DEDUP_REMOVED lines=10> */
[----:B------:R-:W-:Y:S04]  /*7760*/  STL [R0+0x58], R3 ;  /* 0x0000580300007387 */ /* 0x000fe80000100800 */
[----:B------:R-:W-:Y:S04]  /*7770*/  STL [R0+0x5c], R13 ;  /* 0x00005c0d00007387 */ /* 0x000fe80000100800 */
[----:B------:R-:W-:Y:S04]  /*7780*/  STL [R0+0x60], R17 ;  /* 0x0000601100007387 */ /* 0x000fe80000100800 */
[----:B------:R-:W-:Y:S04]  /*7790*/  STL [R0+0x64], R21 ;  /* 0x0000641500007387 */ /* 0x000fe80000100800 */
[----:B------:R-:W-:Y:S01]  /*77a0*/  STL [R0+0x68], R23 ;  /* 0x0000681700007387 */ /* 0x000fe20000100800 */
[----:B--2---:R-:W-:-:S05]  /*77b0*/  IMAD.IADD R19, R12, 0x1, R19 ;  /* 0x000000010c137824 */ /* 0x004fca00078e0213 */
[----:B------:R-:W-:Y:S01]  /*77c0*/  STL [R0+0x7c], R19 ;  /* 0x00007c1300007387 */ /* 0x000fe20000100800 */
[----:B----4-:R-:W-:Y:S01]  /*77d0*/  IMAD.IADD R25, R14, 0x1, R25 ;  /* 0x000000010e197824 */ /* 0x010fe200078e0219 */
[----:B------:R-:W-:-:S04]  /*77e0*/  IADD3 R27, PT, PT, R16, R27, RZ ;  /* 0x0000001b101b7210 */ /* 0x000fc80007ffe0ff */
[----:B------:R-:W-:Y:S01]  /*77f0*/  STL [R0+0x6c], R25 ;  /* 0x00006c1900007387 */ /* 0x000fe20000100800 */
[----:B---3--:R-:W-:-:S03]  /*7800*/  IMAD.IADD R29, R18, 0x1, R29 ;  /* 0x00000001121d7824 */ /* 0x008fc600078e021d */
[----:B------:R-:W-:Y:S01]  /*7810*/  STL [R0+0x70], R27 ;  /* 0x0000701b00007387 */ /* 0x000fe20000100800 */
[----:B-----5:R-:W-:-:S03]  /*7820*/  IADD3 R20, PT, PT, R20, R22, RZ ;  /* 0x0000001614147210 */ /* 0x020fc60007ffe0ff */
[----:B------:R-:W-:Y:S01]  /*7830*/  STL [R0+0x74], R29 ;  /* 0x0000741d00007387 */ /* 0x000fe20000100800 */
[----:B------:R-:W-:Y:S01]  /*7840*/  IADD3 R15, PT, PT, R10, R15, RZ ;  /* 0x0000000f0a0f7210 */ /* 0x000fe20007ffe0ff */
[----:B------:R-:W-:Y:S02]  /*7850*/  IMAD.IADD R11, R8, 0x1, R11 ;  /* 0x00000001080b7824 */ /* 0x000fe400078e020b */
[----:B------:R-:W-:Y:S01]  /*7860*/  STL [R0+0x78], R20 ;  /* 0x0000781400007387 */ /* 0x000fe20000100800 */
[----:B------:R-:W-:-:S03]  /*7870*/  IADD3 R9, PT, PT, R9, R6, RZ ;  /* 0x0000000609097210 */ /* 0x000fc60007ffe0ff */
[----:B------:R-:W-:Y:S01]  /*7880*/  STL [R0+0x80], R15 ;  /* 0x0000800f00007387 */ /* 0x000fe20000100800 */
[----:B------:R-:W-:-:S03]  /*7890*/  IMAD.IADD R7, R7, 0x1, R4 ;  /* 0x0000000107077824 */ /* 0x000fc600078e0204 */
[----:B------:R-:W-:Y:S01]  /*78a0*/  STL [R0+0x84], R11 ;  /* 0x0000840b00007387 */ /* 0x000fe20000100800 */
[----:B------:R-:W-:-:S03]  /*78b0*/  IADD3 R5, PT, PT, R2, R5, RZ ;  /* 0x0000000502057210 */ /* 0x000fc60007ffe0ff */
[----:B------:R-:W-:Y:S04]  /*78c0*/  STL [R0+0x88], R9 ;  /* 0x0000880900007387 */ /* 0x000fe80000100800 */
[----:B------:R-:W-:Y:S04]  /*78d0*/  STL [R0+0x8c], R7 ;  /* 0x00008c0700007387 */ /* 0x000fe80000100800 */
[----:B------:R0:W-:Y:S02]  /*78e0*/  STL [R0+0x90], R5 ;  /* 0x0000900500007387 */ /* 0x0001e40000100800 */
[----:B0-----:R-:W-:Y:S01]  /*78f0*/  VIADD R0, R0, 0xa0 ;  /* 0x000000a000007836 */ /* 0x001fe20000000000 */
[----:B------:R-:W-:Y:S06]  /*7900*/  BRA.U UP0, `(.L_x_9) ;  /* 0xfffffff500707547 */ /* 0x000fec000b83ffff */
[----:B------:R-:W2:Y:S01]  /*7910*/  LDL R5, [R1+0x9c40] ;  /* 0x009c400001057983 */ /* 0x000ea20000100800 */
[----:B------:R-:W2:Y:S03]  /*7920*/  LDC.64 R2, c[0x0][0x380] ;  /* 0x0000e000ff027b82 */ /* 0x000ea60000000a00 */
[----:B--2---:R-:W-:Y:S01]  /*7930*/  STG.E desc[UR6][R2.64], R5 ;  /* 0x0000000502007986 */ /* 0x004fe2000c101906 */
[----:B------:R-:W-:Y:S05]  /*7940*/  EXIT ;  /* 0x000000000000794d */ /* 0x000fea0003800000 */
.L_x_10:
[----:B------:R-:W-:-:S00]  /*7950*/  BRA `(.L_x_10) ;  /* 0xfffffffc00fc7947 */ /* 0x000fc0000383ffff */
[----:B------:R-:W-:-:S00]  /*7960*/  NOP ;  /* 0x0000000000007918 */ /* 0x000fc00000000000 */
        /* <DEDUP_REMOVED lines=9> */
.L_x_11:


//--------------------- .nv.shared.reserved.0     --------------------------
	.section	.nv.shared.reserved.0,"aw",@nobits
	.weak		__nv_reservedSMEM_offset_0_alias
	.size		__nv_reservedSMEM_offset_0_alias, 0, 64
	.other		__nv_reservedSMEM_offset_0_alias,@"STO_CUDA_RESERVED_SHARED STV_DEFAULT"
__nv_reservedSMEM_offset_0_alias:
	.zero		0
	.zero		64


//--------------------- .nv.constant0._Z11countChangePi --------------------------
	.section	.nv.constant0._Z11countChangePi,"a",@progbits
	.sectionflags	@""
	.align	4
.nv.constant0._Z11countChangePi:
	.zero		904


//--------------------- SYMBOLS --------------------------

	.type		.nv.reservedSmem.offset0,@object
	.size		.nv.reservedSmem.offset0,0x4
